	.target	sm_90a

	.elftype	@"ET_EXEC"


//--------------------- .note.nv.tkinfo           --------------------------
	.section	.note.nv.tkinfo,"",@"SHT_NOTE"
	.sectionflags	@"SHF_NOTE_NV_TKINFO"
	.tkinfo
        /*0018*/ 	.word	0x00000002
        /*0030*/ 	.string	""
        /*0030*/ 	.string	"ptxas"
        /*0030*/ 	.string	"Cuda compilation tools, release 13.0, V13.0.88"
        /*0030*/ 	.string	"Build cuda_13.0.r13.0/compiler.36424714_0"
        /*0030*/ 	.string	"-arch sm_90a -m 64 "



//--------------------- .note.nv.cuinfo           --------------------------
	.section	.note.nv.cuinfo,"",@"SHT_NOTE"
	.sectionflags	@"SHF_NOTE_NV_CUINFO"
        /*0018*/ 	.short	0x0002
        /*001a*/ 	.short	0x005a
        /*001c*/ 	.short	0x0082
	.zero		2


//--------------------- .nv.info                  --------------------------
	.section	.nv.info,"",@"SHT_CUDA_INFO"
	.align	4


	//----- nvinfo : EIATTR_REGCOUNT
	.align		4
        /*0000*/ 	.byte	0x04, 0x2f
        /*0002*/ 	.short	(.L_15 - .L_14)
	.align		4
.L_14:
        /*0004*/ 	.word	index@(_ZN7cutlass13device_kernelINS_4gemm6kernel13GemmUniversalIN4cute5tupleIJiiiiEEENS1_10collective13CollectiveMmaINS1_34MainloopSm90TmaGmmaWarpSpecializedILi3ENS5_IJNS4_1CILi1EEENSA_ILi8EEESB_EEENS1_35KernelTmaWarpSpecializedCooperativeEEENS5_IJNSA_ILi128EEESG_SG_EEENS_6half_tENS5_IJlSB_lEEESI_SJ_NS4_8TiledMMAINS4_8MMA_AtomIJNS4_4SM904GMMA26MMA_64x128x16_F32F16F16_SSILNSN_5MajorE0ELSP_0ELNSN_7ScaleInE1ELSQ_1EEEEEENS4_6LayoutINS5_IJNSA_ILi2EEESB_SB_EEENS5_IJSB_NSA_ILi0EEESW_EEEEENS5_IJNS4_10UnderscoreESZ_SZ_EEEEENS4_23SM90_TMA_LOAD_MULTICASTENS4_14ComposedLayoutINS4_7SwizzleILi3ELi4ELi3EEENS4_18smem_ptr_flag_bitsILi16EEENST_INS5_IJSC_NSA_ILi64EEEEEENS5_IJS18_SB_EEEEEEEvNS4_8identityENS4_13SM90_TMA_LOADES1C_vS1D_EENS_8epilogue10collective6detail29Sm90TmaWarpSpecializedAdapterINS1H_15DefaultEpilogueISI_SJ_SJ_NS1G_6thread17LinearCombinationISI_Li1EffLNS1L_9ScaleType4KindE0ELNS_15FloatRoundStyleE2ESI_EENS1_15EpilogueDefaultEEEEEvvEEEEvNT_6ParamsE)
        /*0008*/ 	.word	0x000000a8


	//----- nvinfo : EIATTR_FRAME_SIZE
	.align		4
.L_15:
        /*000c*/ 	.byte	0x04, 0x11
        /*000e*/ 	.short	(.L_17 - .L_16)
	.align		4
.L_16:
        /*0010*/ 	.word	index@(_ZN7cutlass13device_kernelINS_4gemm6kernel13GemmUniversalIN4cute5tupleIJiiiiEEENS1_10collective13CollectiveMmaINS1_34MainloopSm90TmaGmmaWarpSpecializedILi3ENS5_IJNS4_1CILi1EEENSA_ILi8EEESB_EEENS1_35KernelTmaWarpSpecializedCooperativeEEENS5_IJNSA_ILi128EEESG_SG_EEENS_6half_tENS5_IJlSB_lEEESI_SJ_NS4_8TiledMMAINS4_8MMA_AtomIJNS4_4SM904GMMA26MMA_64x128x16_F32F16F16_SSILNSN_5MajorE0ELSP_0ELNSN_7ScaleInE1ELSQ_1EEEEEENS4_6LayoutINS5_IJNSA_ILi2EEESB_SB_EEENS5_IJSB_NSA_ILi0EEESW_EEEEENS5_IJNS4_10UnderscoreESZ_SZ_EEEEENS4_23SM90_TMA_LOAD_MULTICASTENS4_14ComposedLayoutINS4_7SwizzleILi3ELi4ELi3EEENS4_18smem_ptr_flag_bitsILi16EEENST_INS5_IJSC_NSA_ILi64EEEEEENS5_IJS18_SB_EEEEEEEvNS4_8identityENS4_13SM90_TMA_LOADES1C_vS1D_EENS_8epilogue10collective6detail29Sm90TmaWarpSpecializedAdapterINS1H_15DefaultEpilogueISI_SJ_SJ_NS1G_6thread17LinearCombinationISI_Li1EffLNS1L_9ScaleType4KindE0ELNS_15FloatRoundStyleE2ESI_EENS1_15EpilogueDefaultEEEEEvvEEEEvNT_6ParamsE)
        /*0014*/ 	.word	0x00000000


	//----- nvinfo : EIATTR_MIN_STACK_SIZE
	.align		4
.L_17:
        /*0018*/ 	.byte	0x04, 0x12
        /*001a*/ 	.short	(.L_19 - .L_18)
	.align		4
.L_18:
        /*001c*/ 	.word	index@(_ZN7cutlass13device_kernelINS_4gemm6kernel13GemmUniversalIN4cute5tupleIJiiiiEEENS1_10collective13CollectiveMmaINS1_34MainloopSm90TmaGmmaWarpSpecializedILi3ENS5_IJNS4_1CILi1EEENSA_ILi8EEESB_EEENS1_35KernelTmaWarpSpecializedCooperativeEEENS5_IJNSA_ILi128EEESG_SG_EEENS_6half_tENS5_IJlSB_lEEESI_SJ_NS4_8TiledMMAINS4_8MMA_AtomIJNS4_4SM904GMMA26MMA_64x128x16_F32F16F16_SSILNSN_5MajorE0ELSP_0ELNSN_7ScaleInE1ELSQ_1EEEEEENS4_6LayoutINS5_IJNSA_ILi2EEESB_SB_EEENS5_IJSB_NSA_ILi0EEESW_EEEEENS5_IJNS4_10UnderscoreESZ_SZ_EEEEENS4_23SM90_TMA_LOAD_MULTICASTENS4_14ComposedLayoutINS4_7SwizzleILi3ELi4ELi3EEENS4_18smem_ptr_flag_bitsILi16EEENST_INS5_IJSC_NSA_ILi64EEEEEENS5_IJS18_SB_EEEEEEEvNS4_8identityENS4_13SM90_TMA_LOADES1C_vS1D_EENS_8epilogue10collective6detail29Sm90TmaWarpSpecializedAdapterINS1H_15DefaultEpilogueISI_SJ_SJ_NS1G_6thread17LinearCombinationISI_Li1EffLNS1L_9ScaleType4KindE0ELNS_15FloatRoundStyleE2ESI_EENS1_15EpilogueDefaultEEEEEvvEEEEvNT_6ParamsE)
        /*0020*/ 	.word	0x00000000
.L_19:


//--------------------- .nv.compat                --------------------------
	.section	.nv.compat,"",@"SHT_CUDA_COMPAT_INFO"
	.align	4
        /*0000*/ 	.byte	0x02, 0x09, 0x01, 0x00, 0x02, 0x02, 0x04, 0x00, 0x02, 0x05, 0x05, 0x00, 0x03, 0x07, 0x01, 0x01
        /*0010*/ 	.byte	0x02, 0x03, 0x01, 0x00, 0x02, 0x06, 0x01, 0x00, 0x04, 0x0b, 0x08, 0x00, 0x00, 0x00, 0x00, 0x00
        /*0020*/ 	.byte	0x00, 0x00, 0x00, 0x00


//--------------------- .nv.info._ZN7cutlass13device_kernelINS_4gemm6kernel13GemmUniversalIN4cute5tupleIJiiiiEEENS1_10collective13CollectiveMmaINS1_34MainloopSm90TmaGmmaWarpSpecializedILi3ENS5_IJNS4_1CILi1EEENSA_ILi8EEESB_EEENS1_35KernelTmaWarpSpecializedCooperativeEEENS5_IJNSA_ILi128EEESG_SG_EEENS_6half_tENS5_IJlSB_lEEESI_SJ_NS4_8TiledMMAINS4_8MMA_AtomIJNS4_4SM904GMMA26MMA_64x128x16_F32F16F16_SSILNSN_5MajorE0ELSP_0ELNSN_7ScaleInE1ELSQ_1EEEEEENS4_6LayoutINS5_IJNSA_ILi2EEESB_SB_EEENS5_IJSB_NSA_ILi0EEESW_EEEEENS5_IJNS4_10UnderscoreESZ_SZ_EEEEENS4_23SM90_TMA_LOAD_MULTICASTENS4_14ComposedLayoutINS4_7SwizzleILi3ELi4ELi3EEENS4_18smem_ptr_flag_bitsILi16EEENST_INS5_IJSC_NSA_ILi64EEEEEENS5_IJS18_SB_EEEEEEEvNS4_8identityENS4_13SM90_TMA_LOADES1C_vS1D_EENS_8epilogue10collective6detail29Sm90TmaWarpSpecializedAdapterINS1H_15DefaultEpilogueISI_SJ_SJ_NS1G_6thread17LinearCombinationISI_Li1EffLNS1L_9ScaleType4KindE0ELNS_15FloatRoundStyleE2ESI_EENS1_15EpilogueDefaultEEEEEvvEEEEvNT_6ParamsE --------------------------
	.section	.nv.info._ZN7cutlass13device_kernelINS_4gemm6kernel13GemmUniversalIN4cute5tupleIJiiiiEEENS1_10collective13CollectiveMmaINS1_34MainloopSm90TmaGmmaWarpSpecializedILi3ENS5_IJNS4_1CILi1EEENSA_ILi8EEESB_EEENS1_35KernelTmaWarpSpecializedCooperativeEEENS5_IJNSA_ILi128EEESG_SG_EEENS_6half_tENS5_IJlSB_lEEESI_SJ_NS4_8TiledMMAINS4_8MMA_AtomIJNS4_4SM904GMMA26MMA_64x128x16_F32F16F16_SSILNSN_5MajorE0ELSP_0ELNSN_7ScaleInE1ELSQ_1EEEEEENS4_6LayoutINS5_IJNSA_ILi2EEESB_SB_EEENS5_IJSB_NSA_ILi0EEESW_EEEEENS5_IJNS4_10UnderscoreESZ_SZ_EEEEENS4_23SM90_TMA_LOAD_MULTICASTENS4_14ComposedLayoutINS4_7SwizzleILi3ELi4ELi3EEENS4_18smem_ptr_flag_bitsILi16EEENST_INS5_IJSC_NSA_ILi64EEEEEENS5_IJS18_SB_EEEEEEEvNS4_8identityENS4_13SM90_TMA_LOADES1C_vS1D_EENS_8epilogue10collective6detail29Sm90TmaWarpSpecializedAdapterINS1H_15DefaultEpilogueISI_SJ_SJ_NS1G_6thread17LinearCombinationISI_Li1EffLNS1L_9ScaleType4KindE0ELNS_15FloatRoundStyleE2ESI_EENS1_15EpilogueDefaultEEEEEvvEEEEvNT_6ParamsE,"",@"SHT_CUDA_INFO"
	.sectionflags	@""
	.align	4


	//----- nvinfo : EIATTR_CUDA_API_VERSION
	.align		4
        /*0000*/ 	.byte	0x04, 0x37
        /*0002*/ 	.short	(.L_21 - .L_20)
.L_20:
        /*0004*/ 	.word	0x00000082


	//----- nvinfo : EIATTR_KPARAM_INFO
	.align		4
.L_21:
        /*0008*/ 	.byte	0x04, 0x17
        /*000a*/ 	.short	(.L_23 - .L_22)
.L_22:
        /*000c*/ 	.word	0x00000000
        /*0010*/ 	.short	0x0000
        /*0012*/ 	.short	0x0070
        /*0014*/ 	.byte	0x00, 0xf0, 0x01, 0x10


	//----- nvinfo : EIATTR_SPARSE_MMA_MASK
	.align		4
.L_23:
        /*0018*/ 	.byte	0x03, 0x50
        /*001a*/ 	.short	0x0000


	//----- nvinfo : EIATTR_MAXREG_COUNT
	.align		4
        /*001c*/ 	.byte	0x03, 0x1b
        /*001e*/ 	.short	0x00a8


	//----- nvinfo : EIATTR_NUM_BARRIERS
	.align		4
        /*0020*/ 	.byte	0x02, 0x4c
        /*0022*/ 	.byte	0x01
	.zero		1


	//----- nvinfo : EIATTR_EXTERNS
	.align		4
        /*0024*/ 	.byte	0x04, 0x0f
        /*0026*/ 	.short	(.L_25 - .L_24)


	//   ....[0]....
	.align		4
.L_24:
        /*0028*/ 	.word	index@(__assertfail)


	//----- nvinfo : EIATTR_MERCURY_ISA_VERSION
	.align		4
.L_25:
        /*002c*/ 	.byte	0x03, 0x5f
        /*002e*/ 	.short	0x0101


	//----- nvinfo : EIATTR_INT_WARP_WIDE_INSTR_OFFSETS
	.align		4
        /*0030*/ 	.byte	0x04, 0x31
        /*0032*/ 	.short	(.L_27 - .L_26)


	//   ....[0]....
.L_26:
        /*0034*/ 	.word	0x00000410


	//   ....[1]....
        /*0038*/ 	.word	0x00000430


	//   ....[2]....
        /*003c*/ 	.word	0x00000600


	//   ....[3]....
        /*0040*/ 	.word	0x000021f0


	//----- nvinfo : EIATTR_COOP_GROUP_MASK_REGIDS
	.align		4
.L_27:
        /*0044*/ 	.byte	0x04, 0x29
        /*0046*/ 	.short	(.L_29 - .L_28)


	//   ....[0]....
.L_28:
        /*0048*/ 	.word	0xffffffff


	//   ....[1]....
        /*004c*/ 	.word	0xffffffff


	//   ....[2]....
        /*0050*/ 	.word	0xffffffff


	//   ....[3]....
        /*0054*/ 	.word	0xffffffff


	//   ....[4]....
        /*0058*/ 	.word	0xffffffff


	//   ....[5]....
        /*005c*/ 	.word	0xffffffff


	//----- nvinfo : EIATTR_COOP_GROUP_INSTR_OFFSETS
	.align		4
.L_29:
        /*0060*/ 	.byte	0x04, 0x28
        /*0062*/ 	.short	(.L_31 - .L_30)


	//   ....[0]....
.L_30:
        /*0064*/ 	.word	0x00000060


	//   ....[1]....
        /*0068*/ 	.word	0x00000070


	//   ....[2]....
        /*006c*/ 	.word	0x00000130


	//   ....[3]....
        /*0070*/ 	.word	0x000002b0


	//   ....[4]....
        /*0074*/ 	.word	0x00000770


	//   ....[5]....
        /*0078*/ 	.word	0x000013f0


	//----- nvinfo : EIATTR_REG_RECONFIG
	.align		4
.L_31:
        /*007c*/ 	.byte	0x01, 0x54
	.zero		2


	//----- nvinfo : EIATTR_SYSCALL_OFFSETS
	.align		4
        /*0080*/ 	.byte	0x04, 0x46
        /*0082*/ 	.short	(.L_33 - .L_32)


	//   ....[0]....
.L_32:
        /*0084*/ 	.word	0x000015e0


	//----- nvinfo : EIATTR_MBARRIER_INSTR_OFFSETS
	.align		4
.L_33:
        /*0088*/ 	.byte	0x04, 0x39
        /*008a*/ 	.short	(.L_35 - .L_34)


	//   ....[0]....
.L_34:
        /*008c*/ 	.word	0x00000230
        /*0090*/ 	.word	0x000000ff
        /*0094*/ 	.word	0x00000000
        /*0098*/ 	.short	0x0100
        /*009a*/ 	.byte	0x08
	.zero		1


	//   ....[1]....
        /*009c*/ 	.word	0x00000240
        /*00a0*/ 	.word	0x000000ff
        /*00a4*/ 	.word	0x00000018
        /*00a8*/ 	.short	0x0100
        /*00aa*/ 	.byte	0x08
	.zero		1


	//   ....[2]....
        /*00ac*/ 	.word	0x00000250
        /*00b0*/ 	.word	0x000000ff
        /*00b4*/ 	.word	0x00000008
        /*00b8*/ 	.short	0x0100
        /*00ba*/ 	.byte	0x08
	.zero		1


	//   ....[3]....
        /*00bc*/ 	.word	0x00000260
        /*00c0*/ 	.word	0x000000ff
        /*00c4*/ 	.word	0x00000020
        /*00c8*/ 	.short	0x0100
        /*00ca*/ 	.byte	0x08
	.zero		1


	//   ....[4]....
        /*00cc*/ 	.word	0x00000270
        /*00d0*/ 	.word	0x000000ff
        /*00d4*/ 	.word	0x00000010
        /*00d8*/ 	.short	0x0100
        /*00da*/ 	.byte	0x08
	.zero		1


	//   ....[5]....
        /*00dc*/ 	.word	0x00000280
        /*00e0*/ 	.word	0x000000ff
        /*00e4*/ 	.word	0x00000028
        /*00e8*/ 	.short	0x0100
        /*00ea*/ 	.byte	0x08
	.zero		1


	//   ....[6]....
        /*00ec*/ 	.word	0x000006a0
        /*00f0*/ 	.word	0x000000ff
        /*00f4*/ 	.word	0x00000040
        /*00f8*/ 	.short	0x0100
        /*00fa*/ 	.byte	0x06
	.zero		1


	//   ....[7]....
        /*00fc*/ 	.word	0x00000720
        /*0100*/ 	.word	0x000000ff
        /*0104*/ 	.word	0x00000048
        /*0108*/ 	.short	0x0100
        /*010a*/ 	.byte	0x06
	.zero		1


	//   ....[8]....
        /*010c*/ 	.word	0x000016a0
        /*0110*/ 	.word	0x00000003
        /*0114*/ 	.word	0x00000000
        /*0118*/ 	.short	0x010a
        /*011a*/ 	.byte	0x3f
	.zero		1


	//   ....[9]....
        /*011c*/ 	.word	0x00001700
        /*0120*/ 	.word	0x00000003
        /*0124*/ 	.word	0x00000000
        /*0128*/ 	.short	0x010a
        /*012a*/ 	.byte	0x3f
	.zero		1


	//   ....[10]....
        /*012c*/ 	.word	0x00001c40
        /*0130*/ 	.word	0x00000005
        /*0134*/ 	.word	0x00000000
        /*0138*/ 	.short	0x010a
        /*013a*/ 	.byte	0x3f
	.zero		1


	//   ....[11]....
        /*013c*/ 	.word	0x00001c80
        /*0140*/ 	.word	0x00000005
        /*0144*/ 	.word	0x00000000
        /*0148*/ 	.short	0x010a
        /*014a*/ 	.byte	0x3f
	.zero		1


	//   ....[12]....
        /*014c*/ 	.word	0x000020a0
        /*0150*/ 	.word	0x00000004
        /*0154*/ 	.word	0x00000000
        /*0158*/ 	.short	0x0101
        /*015a*/ 	.byte	0x3f
	.zero		1


	//   ....[13]....
        /*015c*/ 	.word	0x00002290
        /*0160*/ 	.word	0x00000000
        /*0164*/ 	.word	0x00000000
        /*0168*/ 	.short	0x0101
        /*016a*/ 	.byte	0x3f
	.zero		1


	//   ....[14]....
        /*016c*/ 	.word	0x00007350
        /*0170*/ 	.word	0x00000017
        /*0174*/ 	.word	0x00000018
        /*0178*/ 	.short	0x010a
        /*017a*/ 	.byte	0x3f
	.zero		1


	//   ....[15]....
        /*017c*/ 	.word	0x000077a0
        /*0180*/ 	.word	0x00000006
        /*0184*/ 	.word	0x00000048
        /*0188*/ 	.short	0x0101
        /*018a*/ 	.byte	0x3f
	.zero		1


	//   ....[16]....
        /*018c*/ 	.word	0x00007ee0
        /*0190*/ 	.word	0x00000007
        /*0194*/ 	.word	0x00000000
        /*0198*/ 	.short	0x010a
        /*019a*/ 	.byte	0x3f
	.zero		1


	//   ....[17]....
        /*019c*/ 	.word	0x00007f60
        /*01a0*/ 	.word	0x00000004
        /*01a4*/ 	.word	0x00000000
        /*01a8*/ 	.short	0x010a
        /*01aa*/ 	.byte	0x3f
	.zero		1


	//   ....[18]....
        /*01ac*/ 	.word	0x00007ff0
        /*01b0*/ 	.word	0x00000005
        /*01b4*/ 	.word	0x00000000
        /*01b8*/ 	.short	0x010a
        /*01ba*/ 	.byte	0x3f
	.zero		1


	//   ....[19]....
        /*01bc*/ 	.word	0x00008050
        /*01c0*/ 	.word	0x00000003
        /*01c4*/ 	.word	0x00000000
        /*01c8*/ 	.short	0x010a
        /*01ca*/ 	.byte	0x3f
	.zero		1


	//   ....[20]....
        /*01cc*/ 	.word	0x000080a0
        /*01d0*/ 	.word	0x00000005
        /*01d4*/ 	.word	0x00000000
        /*01d8*/ 	.short	0x010a
        /*01da*/ 	.byte	0x3f
	.zero		1


	//   ....[21]....
        /*01dc*/ 	.word	0x00008170
        /*01e0*/ 	.word	0x00000017
        /*01e4*/ 	.word	0x00000018
        /*01e8*/ 	.short	0x010a
        /*01ea*/ 	.byte	0x3f
	.zero		1


	//   ....[22]....
        /*01ec*/ 	.word	0x00008240
        /*01f0*/ 	.word	0x00000007
        /*01f4*/ 	.word	0x00000000
        /*01f8*/ 	.short	0x010a
        /*01fa*/ 	.byte	0x3f
	.zero		1


	//   ....[23]....
        /*01fc*/ 	.word	0x00008290
        /*0200*/ 	.word	0x00000004
        /*0204*/ 	.word	0x00000000
        /*0208*/ 	.short	0x010a
        /*020a*/ 	.byte	0x3f
	.zero		1


	//----- nvinfo : EIATTR_NUM_MBARRIERS
	.align		4
.L_35:
        /*020c*/ 	.byte	0x03, 0x38
        /*020e*/ 	.short	0x0008


	//----- nvinfo : EIATTR_EXIT_INSTR_OFFSETS
	.align		4
        /*0210*/ 	.byte	0x04, 0x1c
        /*0212*/ 	.short	(.L_37 - .L_36)


	//   ....[0]....
.L_36:
        /*0214*/ 	.word	0x00000940


	//   ....[1]....
        /*0218*/ 	.word	0x00001150


	//   ....[2]....
        /*021c*/ 	.word	0x00006ae0


	//   ....[3]....
        /*0220*/ 	.word	0x00007040


	//   ....[4]....
        /*0224*/ 	.word	0x00008040


	//----- nvinfo : EIATTR_MAX_THREADS
	.align		4
.L_37:
        /*0228*/ 	.byte	0x04, 0x05
        /*022a*/ 	.short	(.L_39 - .L_38)
.L_38:
        /*022c*/ 	.word	0x00000180
        /*0230*/ 	.word	0x00000001
        /*0234*/ 	.word	0x00000001


	//----- nvinfo : EIATTR_CRS_STACK_SIZE
	.align		4
.L_39:
        /*0238*/ 	.byte	0x04, 0x1e
        /*023a*/ 	.short	(.L_41 - .L_40)
.L_40:
        /*023c*/ 	.word	0x00000000


	//----- nvinfo : EIATTR_CBANK_PARAM_SIZE
	.align		4
.L_41:
        /*0240*/ 	.byte	0x03, 0x19
        /*0242*/ 	.short	0x0470


	//----- nvinfo : EIATTR_PARAM_CBANK
	.align		4
        /*0244*/ 	.byte	0x04, 0x0a
        /*0246*/ 	.short	(.L_43 - .L_42)
	.align		4
.L_42:
        /*0248*/ 	.word	index@(.nv.constant0._ZN7cutlass13device_kernelINS_4gemm6kernel13GemmUniversalIN4cute5tupleIJiiiiEEENS1_10collective13CollectiveMmaINS1_34MainloopSm90TmaGmmaWarpSpecializedILi3ENS5_IJNS4_1CILi1EEENSA_ILi8EEESB_EEENS1_35KernelTmaWarpSpecializedCooperativeEEENS5_IJNSA_ILi128EEESG_SG_EEENS_6half_tENS5_IJlSB_lEEESI_SJ_NS4_8TiledMMAINS4_8MMA_AtomIJNS4_4SM904GMMA26MMA_64x128x16_F32F16F16_SSILNSN_5MajorE0ELSP_0ELNSN_7ScaleInE1ELSQ_1EEEEEENS4_6LayoutINS5_IJNSA_ILi2EEESB_SB_EEENS5_IJSB_NSA_ILi0EEESW_EEEEENS5_IJNS4_10UnderscoreESZ_SZ_EEEEENS4_23SM90_TMA_LOAD_MULTICASTENS4_14ComposedLayoutINS4_7SwizzleILi3ELi4ELi3EEENS4_18smem_ptr_flag_bitsILi16EEENST_INS5_IJSC_NSA_ILi64EEEEEENS5_IJS18_SB_EEEEEEEvNS4_8identityENS4_13SM90_TMA_LOADES1C_vS1D_EENS_8epilogue10collective6detail29Sm90TmaWarpSpecializedAdapterINS1H_15DefaultEpilogueISI_SJ_SJ_NS1G_6thread17LinearCombinationISI_Li1EffLNS1L_9ScaleType4KindE0ELNS_15FloatRoundStyleE2ESI_EENS1_15EpilogueDefaultEEEEEvvEEEEvNT_6ParamsE)
        /*024c*/ 	.short	0x0210
        /*024e*/ 	.short	0x0470


	//----- nvinfo : EIATTR_SW_WAR
	.align		4
.L_43:
        /*0250*/ 	.byte	0x04, 0x36
        /*0252*/ 	.short	(.L_45 - .L_44)
.L_44:
        /*0254*/ 	.word	0x00000008
.L_45:


//--------------------- .nv.callgraph             --------------------------
	.section	.nv.callgraph,"",@"SHT_CUDA_CALLGRAPH"
	.align	4
	.sectionentsize	8
	.align		4
        /*0000*/ 	.word	0x00000000
	.align		4
        /*0004*/ 	.word	0xffffffff
	.align		4
        /*0008*/ 	.word	index@(_ZN7cutlass13device_kernelINS_4gemm6kernel13GemmUniversalIN4cute5tupleIJiiiiEEENS1_10collective13CollectiveMmaINS1_34MainloopSm90TmaGmmaWarpSpecializedILi3ENS5_IJNS4_1CILi1EEENSA_ILi8EEESB_EEENS1_35KernelTmaWarpSpecializedCooperativeEEENS5_IJNSA_ILi128EEESG_SG_EEENS_6half_tENS5_IJlSB_lEEESI_SJ_NS4_8TiledMMAINS4_8MMA_AtomIJNS4_4SM904GMMA26MMA_64x128x16_F32F16F16_SSILNSN_5MajorE0ELSP_0ELNSN_7ScaleInE1ELSQ_1EEEEEENS4_6LayoutINS5_IJNSA_ILi2EEESB_SB_EEENS5_IJSB_NSA_ILi0EEESW_EEEEENS5_IJNS4_10UnderscoreESZ_SZ_EEEEENS4_23SM90_TMA_LOAD_MULTICASTENS4_14ComposedLayoutINS4_7SwizzleILi3ELi4ELi3EEENS4_18smem_ptr_flag_bitsILi16EEENST_INS5_IJSC_NSA_ILi64EEEEEENS5_IJS18_SB_EEEEEEEvNS4_8identityENS4_13SM90_TMA_LOADES1C_vS1D_EENS_8epilogue10collective6detail29Sm90TmaWarpSpecializedAdapterINS1H_15DefaultEpilogueISI_SJ_SJ_NS1G_6thread17LinearCombinationISI_Li1EffLNS1L_9ScaleType4KindE0ELNS_15FloatRoundStyleE2ESI_EENS1_15EpilogueDefaultEEEEEvvEEEEvNT_6ParamsE)
	.align		4
        /*000c*/ 	.word	index@(__assertfail)
	.align		4
        /*0010*/ 	.word	0x00000000
	.align		4
        /*0014*/ 	.word	0xfffffffe
	.align		4
        /*0018*/ 	.word	0x00000000
	.align		4
        /*001c*/ 	.word	0xfffffffd
	.align		4
        /*0020*/ 	.word	0x00000000
	.align		4
        /*0024*/ 	.word	0xfffffffc


//--------------------- .nv.constant4             --------------------------
	.section	.nv.constant4,"a",@progbits
	.align	8
	.align		8
.nv.constant4:
        /*0000*/ 	.dword	__assertfail
	.align		8
        /*0008*/ 	.dword	__unnamed_1
	.align		8
        /*0010*/ 	.dword	_ZN40_INTERNAL_76d4e5bc_4_k_cu_95c7330d_236194cuda3std3__45__cpo5beginE
	.align		8
        /*0018*/ 	.dword	_ZN40_INTERNAL_76d4e5bc_4_k_cu_95c7330d_236194cuda3std3__45__cpo3endE
	.align		8
        /*0020*/ 	.dword	_ZN40_INTERNAL_76d4e5bc_4_k_cu_95c7330d_236194cuda3std3__45__cpo6cbeginE
	.align		8
        /*0028*/ 	.dword	_ZN40_INTERNAL_76d4e5bc_4_k_cu_95c7330d_236194cuda3std3__45__cpo4cendE
	.align		8
        /*0030*/ 	.dword	_ZN40_INTERNAL_76d4e5bc_4_k_cu_95c7330d_236194cuda3std3__442_GLOBAL__N__76d4e5bc_4_k_cu_95c7330d_236196ignoreE
	.align		8
        /*0038*/ 	.dword	_ZN40_INTERNAL_76d4e5bc_4_k_cu_95c7330d_236194cuda3std3__419piecewise_constructE
	.align		8
        /*0040*/ 	.dword	_ZN40_INTERNAL_76d4e5bc_4_k_cu_95c7330d_236194cuda3std3__48in_placeE
	.align		8
        /*0048*/ 	.dword	_ZN40_INTERNAL_76d4e5bc_4_k_cu_95c7330d_236194cuda3std6ranges3__45__cpo4swapE
	.align		8
        /*0050*/ 	.dword	_ZN40_INTERNAL_76d4e5bc_4_k_cu_95c7330d_236194cuda3std6ranges3__45__cpo9iter_moveE
	.align		8
        /*0058*/ 	.dword	_ZN40_INTERNAL_76d4e5bc_4_k_cu_95c7330d_236194cute7productE
	.align		8
        /*0060*/ 	.dword	_ZN40_INTERNAL_76d4e5bc_4_k_cu_95c7330d_236194cute1_E
	.align		8
        /*0068*/ 	.dword	$str$22
	.align		8
        /*0070*/ 	.dword	$str$23


//--------------------- .text._ZN7cutlass13device_kernelINS_4gemm6kernel13GemmUniversalIN4cute5tupleIJiiiiEEENS1_10collective13CollectiveMmaINS1_34MainloopSm90TmaGmmaWarpSpecializedILi3ENS5_IJNS4_1CILi1EEENSA_ILi8EEESB_EEENS1_35KernelTmaWarpSpecializedCooperativeEEENS5_IJNSA_ILi128EEESG_SG_EEENS_6half_tENS5_IJlSB_lEEESI_SJ_NS4_8TiledMMAINS4_8MMA_AtomIJNS4_4SM904GMMA26MMA_64x128x16_F32F16F16_SSILNSN_5MajorE0ELSP_0ELNSN_7ScaleInE1ELSQ_1EEEEEENS4_6LayoutINS5_IJNSA_ILi2EEESB_SB_EEENS5_IJSB_NSA_ILi0EEESW_EEEEENS5_IJNS4_10UnderscoreESZ_SZ_EEEEENS4_23SM90_TMA_LOAD_MULTICASTENS4_14ComposedLayoutINS4_7SwizzleILi3ELi4ELi3EEENS4_18smem_ptr_flag_bitsILi16EEENST_INS5_IJSC_NSA_ILi64EEEEEENS5_IJS18_SB_EEEEEEEvNS4_8identityENS4_13SM90_TMA_LOADES1C_vS1D_EENS_8epilogue10collective6detail29Sm90TmaWarpSpecializedAdapterINS1H_15DefaultEpilogueISI_SJ_SJ_NS1G_6thread17LinearCombinationISI_Li1EffLNS1L_9ScaleType4KindE0ELNS_15FloatRoundStyleE2ESI_EENS1_15EpilogueDefaultEEEEEvvEEEEvNT_6ParamsE --------------------------
	.section	.text._ZN7cutlass13device_kernelINS_4gemm6kernel13GemmUniversalIN4cute5tupleIJiiiiEEENS1_10collective13CollectiveMmaINS1_34MainloopSm90TmaGmmaWarpSpecializedILi3ENS5_IJNS4_1CILi1EEENSA_ILi8EEESB_EEENS1_35KernelTmaWarpSpecializedCooperativeEEENS5_IJNSA_ILi128EEESG_SG_EEENS_6half_tENS5_IJlSB_lEEESI_SJ_NS4_8TiledMMAINS4_8MMA_AtomIJNS4_4SM904GMMA26MMA_64x128x16_F32F16F16_SSILNSN_5MajorE0ELSP_0ELNSN_7ScaleInE1ELSQ_1EEEEEENS4_6LayoutINS5_IJNSA_ILi2EEESB_SB_EEENS5_IJSB_NSA_ILi0EEESW_EEEEENS5_IJNS4_10UnderscoreESZ_SZ_EEEEENS4_23SM90_TMA_LOAD_MULTICASTENS4_14ComposedLayoutINS4_7SwizzleILi3ELi4ELi3EEENS4_18smem_ptr_flag_bitsILi16EEENST_INS5_IJSC_NSA_ILi64EEEEEENS5_IJS18_SB_EEEEEEEvNS4_8identityENS4_13SM90_TMA_LOADES1C_vS1D_EENS_8epilogue10collective6detail29Sm90TmaWarpSpecializedAdapterINS1H_15DefaultEpilogueISI_SJ_SJ_NS1G_6thread17LinearCombinationISI_Li1EffLNS1L_9ScaleType4KindE0ELNS_15FloatRoundStyleE2ESI_EENS1_15EpilogueDefaultEEEEEvvEEEEvNT_6ParamsE,"ax",@progbits
	.align	128
.text._ZN7cutlass13device_kernelINS_4gemm6kernel13GemmUniversalIN4cute5tupleIJiiiiEEENS1_10collective13CollectiveMmaINS1_34MainloopSm90TmaGmmaWarpSpecializedILi3ENS5_IJNS4_1CILi1EEENSA_ILi8EEESB_EEENS1_35KernelTmaWarpSpecializedCooperativeEEENS5_IJNSA_ILi128EEESG_SG_EEENS_6half_tENS5_IJlSB_lEEESI_SJ_NS4_8TiledMMAINS4_8MMA_AtomIJNS4_4SM904GMMA26MMA_64x128x16_F32F16F16_SSILNSN_5MajorE0ELSP_0ELNSN_7ScaleInE1ELSQ_1EEEEEENS4_6LayoutINS5_IJNSA_ILi2EEESB_SB_EEENS5_IJSB_NSA_ILi0EEESW_EEEEENS5_IJNS4_10UnderscoreESZ_SZ_EEEEENS4_23SM90_TMA_LOAD_MULTICASTENS4_14ComposedLayoutINS4_7SwizzleILi3ELi4ELi3EEENS4_18smem_ptr_flag_bitsILi16EEENST_INS5_IJSC_NSA_ILi64EEEEEENS5_IJS18_SB_EEEEEEEvNS4_8identityENS4_13SM90_TMA_LOADES1C_vS1D_EENS_8epilogue10collective6detail29Sm90TmaWarpSpecializedAdapterINS1H_15DefaultEpilogueISI_SJ_SJ_NS1G_6thread17LinearCombinationISI_Li1EffLNS1L_9ScaleType4KindE0ELNS_15FloatRoundStyleE2ESI_EENS1_15EpilogueDefaultEEEEEvvEEEEvNT_6ParamsE:
        .type           _ZN7cutlass13device_kernelINS_4gemm6kernel13GemmUniversalIN4cute5tupleIJiiiiEEENS1_10collective13CollectiveMmaINS1_34MainloopSm90TmaGmmaWarpSpecializedILi3ENS5_IJNS4_1CILi1EEENSA_ILi8EEESB_EEENS1_35KernelTmaWarpSpecializedCooperativeEEENS5_IJNSA_ILi128EEESG_SG_EEENS_6half_tENS5_IJlSB_lEEESI_SJ_NS4_8TiledMMAINS4_8MMA_AtomIJNS4_4SM904GMMA26MMA_64x128x16_F32F16F16_SSILNSN_5MajorE0ELSP_0ELNSN_7ScaleInE1ELSQ_1EEEEEENS4_6LayoutINS5_IJNSA_ILi2EEESB_SB_EEENS5_IJSB_NSA_ILi0EEESW_EEEEENS5_IJNS4_10UnderscoreESZ_SZ_EEEEENS4_23SM90_TMA_LOAD_MULTICASTENS4_14ComposedLayoutINS4_7SwizzleILi3ELi4ELi3EEENS4_18smem_ptr_flag_bitsILi16EEENST_INS5_IJSC_NSA_ILi64EEEEEENS5_IJS18_SB_EEEEEEEvNS4_8identityENS4_13SM90_TMA_LOADES1C_vS1D_EENS_8epilogue10collective6detail29Sm90TmaWarpSpecializedAdapterINS1H_15DefaultEpilogueISI_SJ_SJ_NS1G_6thread17LinearCombinationISI_Li1EffLNS1L_9ScaleType4KindE0ELNS_15FloatRoundStyleE2ESI_EENS1_15EpilogueDefaultEEEEEvvEEEEvNT_6ParamsE,@function
        .size           _ZN7cutlass13device_kernelINS_4gemm6kernel13GemmUniversalIN4cute5tupleIJiiiiEEENS1_10collective13CollectiveMmaINS1_34MainloopSm90TmaGmmaWarpSpecializedILi3ENS5_IJNS4_1CILi1EEENSA_ILi8EEESB_EEENS1_35KernelTmaWarpSpecializedCooperativeEEENS5_IJNSA_ILi128EEESG_SG_EEENS_6half_tENS5_IJlSB_lEEESI_SJ_NS4_8TiledMMAINS4_8MMA_AtomIJNS4_4SM904GMMA26MMA_64x128x16_F32F16F16_SSILNSN_5MajorE0ELSP_0ELNSN_7ScaleInE1ELSQ_1EEEEEENS4_6LayoutINS5_IJNSA_ILi2EEESB_SB_EEENS5_IJSB_NSA_ILi0EEESW_EEEEENS5_IJNS4_10UnderscoreESZ_SZ_EEEEENS4_23SM90_TMA_LOAD_MULTICASTENS4_14ComposedLayoutINS4_7SwizzleILi3ELi4ELi3EEENS4_18smem_ptr_flag_bitsILi16EEENST_INS5_IJSC_NSA_ILi64EEEEEENS5_IJS18_SB_EEEEEEEvNS4_8identityENS4_13SM90_TMA_LOADES1C_vS1D_EENS_8epilogue10collective6detail29Sm90TmaWarpSpecializedAdapterINS1H_15DefaultEpilogueISI_SJ_SJ_NS1G_6thread17LinearCombinationISI_Li1EffLNS1L_9ScaleType4KindE0ELNS_15FloatRoundStyleE2ESI_EENS1_15EpilogueDefaultEEEEEvvEEEEvNT_6ParamsE,(.L_x_195 - _ZN7cutlass13device_kernelINS_4gemm6kernel13GemmUniversalIN4cute5tupleIJiiiiEEENS1_10collective13CollectiveMmaINS1_34MainloopSm90TmaGmmaWarpSpecializedILi3ENS5_IJNS4_1CILi1EEENSA_ILi8EEESB_EEENS1_35KernelTmaWarpSpecializedCooperativeEEENS5_IJNSA_ILi128EEESG_SG_EEENS_6half_tENS5_IJlSB_lEEESI_SJ_NS4_8TiledMMAINS4_8MMA_AtomIJNS4_4SM904GMMA26MMA_64x128x16_F32F16F16_SSILNSN_5MajorE0ELSP_0ELNSN_7ScaleInE1ELSQ_1EEEEEENS4_6LayoutINS5_IJNSA_ILi2EEESB_SB_EEENS5_IJSB_NSA_ILi0EEESW_EEEEENS5_IJNS4_10UnderscoreESZ_SZ_EEEEENS4_23SM90_TMA_LOAD_MULTICASTENS4_14ComposedLayoutINS4_7SwizzleILi3ELi4ELi3EEENS4_18smem_ptr_flag_bitsILi16EEENST_INS5_IJSC_NSA_ILi64EEEEEENS5_IJS18_SB_EEEEEEEvNS4_8identityENS4_13SM90_TMA_LOADES1C_vS1D_EENS_8epilogue10collective6detail29Sm90TmaWarpSpecializedAdapterINS1H_15DefaultEpilogueISI_SJ_SJ_NS1G_6thread17LinearCombinationISI_Li1EffLNS1L_9ScaleType4KindE0ELNS_15FloatRoundStyleE2ESI_EENS1_15EpilogueDefaultEEEEEvvEEEEvNT_6ParamsE)
        .other          _ZN7cutlass13device_kernelINS_4gemm6kernel13GemmUniversalIN4cute5tupleIJiiiiEEENS1_10collective13CollectiveMmaINS1_34MainloopSm90TmaGmmaWarpSpecializedILi3ENS5_IJNS4_1CILi1EEENSA_ILi8EEESB_EEENS1_35KernelTmaWarpSpecializedCooperativeEEENS5_IJNSA_ILi128EEESG_SG_EEENS_6half_tENS5_IJlSB_lEEESI_SJ_NS4_8TiledMMAINS4_8MMA_AtomIJNS4_4SM904GMMA26MMA_64x128x16_F32F16F16_SSILNSN_5MajorE0ELSP_0ELNSN_7ScaleInE1ELSQ_1EEEEEENS4_6LayoutINS5_IJNSA_ILi2EEESB_SB_EEENS5_IJSB_NSA_ILi0EEESW_EEEEENS5_IJNS4_10UnderscoreESZ_SZ_EEEEENS4_23SM90_TMA_LOAD_MULTICASTENS4_14ComposedLayoutINS4_7SwizzleILi3ELi4ELi3EEENS4_18smem_ptr_flag_bitsILi16EEENST_INS5_IJSC_NSA_ILi64EEEEEENS5_IJS18_SB_EEEEEEEvNS4_8identityENS4_13SM90_TMA_LOADES1C_vS1D_EENS_8epilogue10collective6detail29Sm90TmaWarpSpecializedAdapterINS1H_15DefaultEpilogueISI_SJ_SJ_NS1G_6thread17LinearCombinationISI_Li1EffLNS1L_9ScaleType4KindE0ELNS_15FloatRoundStyleE2ESI_EENS1_15EpilogueDefaultEEEEEvvEEEEvNT_6ParamsE,@"STO_CUDA_ENTRY STV_DEFAULT"
_ZN7cutlass13device_kernelINS_4gemm6kernel13GemmUniversalIN4cute5tupleIJiiiiEEENS1_10collective13CollectiveMmaINS1_34MainloopSm90TmaGmmaWarpSpecializedILi3ENS5_IJNS4_1CILi1EEENSA_ILi8EEESB_EEENS1_35KernelTmaWarpSpecializedCooperativeEEENS5_IJNSA_ILi128EEESG_SG_EEENS_6half_tENS5_IJlSB_lEEESI_SJ_NS4_8TiledMMAINS4_8MMA_AtomIJNS4_4SM904GMMA26MMA_64x128x16_F32F16F16_SSILNSN_5MajorE0ELSP_0ELNSN_7ScaleInE1ELSQ_1EEEEEENS4_6LayoutINS5_IJNSA_ILi2EEESB_SB_EEENS5_IJSB_NSA_ILi0EEESW_EEEEENS5_IJNS4_10UnderscoreESZ_SZ_EEEEENS4_23SM90_TMA_LOAD_MULTICASTENS4_14ComposedLayoutINS4_7SwizzleILi3ELi4ELi3EEENS4_18smem_ptr_flag_bitsILi16EEENST_INS5_IJSC_NSA_ILi64EEEEEENS5_IJS18_SB_EEEEEEEvNS4_8identityENS4_13SM90_TMA_LOADES1C_vS1D_EENS_8epilogue10collective6detail29Sm90TmaWarpSpecializedAdapterINS1H_15DefaultEpilogueISI_SJ_SJ_NS1G_6thread17LinearCombinationISI_Li1EffLNS1L_9ScaleType4KindE0ELNS_15FloatRoundStyleE2ESI_EENS1_15EpilogueDefaultEEEEEvvEEEEvNT_6ParamsE:
[----:B------:R-:W0:Y:S01]  /*0000*/  LDC R1, c[0x0][0x28] ;  /* 0x00000a00ff017b82 */ /* 0x000e220000000800 */
[----:B------:R-:W1:Y:S01]  /*0010*/  S2R R94, SR_TID.X ;  /* 0x00000000005e7919 */ /* 0x000e620000002100 */
[----:B------:R-:W-:Y:S01]  /*0020*/  ELECT P0, URZ, PT ;  /* 0x00000000003f782f */ /* 0x000fe20003800000 */
[----:B------:R-:W-:Y:S01]  /*0030*/  BSSY B0, `(.L_x_0) ;  /* 0x000000f000007945 */ /* 0x000fe20003800000 */
[--C-:B-1----:R-:W-:Y:S02]  /*0040*/  SHF.R.U32.HI R0, RZ, 0x5, R94.reuse ;  /* 0x00000005ff007819 */ /* 0x102fe4000001165e */
[----:B------:R-:W-:-:S03]  /*0050*/  SHF.R.U32.HI R6, RZ, 0x7, R94 ;  /* 0x00000007ff067819 */ /* 0x000fc6000001165e */
[----:B------:R-:W1:Y:S04]  /*0060*/  SHFL.IDX PT, R3, R0, RZ, 0x1f ;  /* 0x00001fff00037589 */ /* 0x000e6800000e0000 */
[----:B------:R2:W3:Y:S01]  /*0070*/  SHFL.IDX PT, R2, R6, RZ, 0x1f ;  /* 0x00001fff06027589 */ /* 0x0004e200000e0000 */
[----:B-1----:R-:W-:-:S13]  /*0080*/  ISETP.NE.OR P0, PT, R3, RZ, !P0 ;  /* 0x000000ff0300720c */ /* 0x002fda0004705670 */
[----:B0-23--:R-:W-:Y:S05]  /*0090*/  @P0 BRA `(.L_x_1) ;  /* 0x0000000000200947 */ /* 0x00dfea0003800000 */
[----:B------:R-:W-:Y:S02]  /*00a0*/  ULDC.64 UR4, c[0x0][0x198] ;  /* 0x0000660000047ab9 */ /* 0x000fe40000000a00 */
[----:B------:R-:W-:Y:S02]  /*00b0*/  UIADD3 UR6, UP0, UR4, 0xf0, URZ ;  /* 0x000000f004067890 */ /* 0x000fe4000ff1e03f */
[----:B------:R-:W-:Y:S02]  /*00c0*/  UIADD3 UR4, UP1, UR4, 0x1f0, URZ ;  /* 0x000001f004047890 */ /* 0x000fe4000ff3e03f */
[----:B------:R-:W-:Y:S02]  /*00d0*/  UIADD3.X UR7, URZ, UR5, URZ, UP0, !UPT ;  /* 0x000000053f077290 */ /* 0x000fe400087fe43f */
[----:B------:R-:W-:-:S07]  /*00e0*/  UIADD3.X UR5, URZ, UR5, URZ, UP1, !UPT ;  /* 0x000000053f057290 */ /* 0x000fce0008ffe43f */
[----:B------:R0:W-:Y:S02]  /*00f0*/  UTMACCTL.PF [UR6] ;  /* 0x00000000060079b9 */ /* 0x0001e40008040000 */
[----:B------:R0:W-:Y:S02]  /*0100*/  UTMACCTL.PF [UR4] ;  /* 0x00000000040079b9 */ /* 0x0001e40008040000 */
[----:B0-----:R-:W-:Y:S01]  /*0110*/  NOP ;  /* 0x0000000000007918 */ /* 0x001fe20000000000 */
.L_x_1:
[----:B------:R-:W-:Y:S05]  /*0120*/  BSYNC B0 ;  /* 0x0000000000007941 */ /* 0x000fea0003800000 */
.L_x_0:
[----:B------:R-:W0:Y:S02]  /*0130*/  SHFL.IDX PT, R5, R0, RZ, 0x1f ;  /* 0x00001fff00057589 */ /* 0x000e2400000e0000 */
[----:B0-----:R-:W-:-:S13]  /*0140*/  ISETP.NE.AND P0, PT, R5, RZ, PT ;  /* 0x000000ff0500720c */ /* 0x001fda0003f05270 */
[----:B------:R-:W-:Y:S05]  /*0150*/  @P0 BRA `(.L_x_2) ;  /* 0x0000000000500947 */ /* 0x000fea0003800000 */
[----:B------:R-:W0:Y:S01]  /*0160*/  S2UR UR8, SR_CgaCtaId ;  /* 0x00000000000879c3 */ /* 0x000e220000008800 */
[----:B------:R-:W-:Y:S01]  /*0170*/  UMOV UR4, 0x400 ;  /* 0x0000040000047882 */ /* 0x000fe20000000000 */
[----:B------:R-:W-:Y:S01]  /*0180*/  UMOV UR5, 0x1 ;  /* 0x0000000100057882 */ /* 0x000fe20000000000 */
[----:B------:R-:W-:Y:S01]  /*0190*/  UMOV UR6, 0x10 ;  /* 0x0000001000067882 */ /* 0x000fe20000000000 */
[----:B------:R-:W-:Y:S01]  /*01a0*/  ELECT P0, URZ, PT ;  /* 0x00000000003f782f */ /* 0x000fe20003800000 */
[----:B------:R-:W-:-:S04]  /*01b0*/  UIADD3 UR6, -UR6, 0x100000, URZ ;  /* 0x0010000006067890 */ /* 0x000fc8000fffe13f */
[----:B------:R-:W-:Y:S02]  /*01c0*/  USHF.L.U32 UR7, UR6, 0xb, URZ ;  /* 0x0000000b06077899 */ /* 0x000fe4000800063f */
[----:B------:R-:W-:Y:S02]  /*01d0*/  USHF.L.U32 UR6, UR6, 0x1, URZ ;  /* 0x0000000106067899 */ /* 0x000fe4000800063f */
[----:B0-----:R-:W-:Y:S02]  /*01e0*/  ULEA UR8, UR8, UR4, 0x18 ;  /* 0x0000000408087291 */ /* 0x001fe4000f8ec03f */
[----:B------:R-:W-:-:S04]  /*01f0*/  UIADD3 UR4, -UR5, 0x100000, URZ ;  /* 0x0010000005047890 */ /* 0x000fc8000fffe13f */
[----:B------:R-:W-:Y:S02]  /*0200*/  USHF.L.U32 UR5, UR4, 0xb, URZ ;  /* 0x0000000b04057899 */ /* 0x000fe4000800063f */
[----:B------:R-:W-:Y:S01]  /*0210*/  USHF.L.U32 UR4, UR4, 0x1, URZ ;  /* 0x0000000104047899 */ /* 0x000fe2000800063f */
[----:B------:R-:W0:Y:S11]  /*0220*/  FENCE.VIEW.ASYNC.S ;  /* 0x00000000000073c6 */ /* 0x000e360000000000 */
[----:B0-----:R0:W1:Y:S01]  /*0230*/  SYNCS.EXCH.64 URZ, [UR8], UR4 ;  /* 0x00000004083f75b2 */ /* 0x0010620008000100 */
[----:B------:R0:W2:Y:S01]  /*0240*/  SYNCS.EXCH.64 URZ, [UR8+0x18], UR6 ;  /* 0x00001806083f75b2 */ /* 0x0000a20008000100 */
[----:B------:R0:W3:Y:S01]  /*0250*/  SYNCS.EXCH.64 URZ, [UR8+0x8], UR4 ;  /* 0x00000804083f75b2 */ /* 0x0000e20008000100 */
[----:B------:R0:W4:Y:S01]  /*0260*/  SYNCS.EXCH.64 URZ, [UR8+0x20], UR6 ;  /* 0x00002006083f75b2 */ /* 0x0001220008000100 */
[----:B------:R0:W0:Y:S01]  /*0270*/  SYNCS.EXCH.64 URZ, [UR8+0x10], UR4 ;  /* 0x00001004083f75b2 */ /* 0x0000220008000100 */
[----:B------:R0:W0:Y:S01]  /*0280*/  SYNCS.EXCH.64 URZ, [UR8+0x28], UR6 ;  /* 0x00002806083f75b2 */ /* 0x0000220008000100 */
[----:B------:R-:W-:Y:S01]  /*0290*/  NOP ;  /* 0x0000000000007918 */ /* 0x000fe20000000000 */
.L_x_2:
[----:B------:R-:W-:Y:S01]  /*02a0*/  SHF.R.S32.HI R7, RZ, 0x1f, R94 ;  /* 0x0000001fff077819 */ /* 0x000fe2000001145e */
[----:B------:R-:W5:Y:S01]  /*02b0*/  SHFL.IDX PT, R0, R0, RZ, 0x1f ;  /* 0x00001fff00007589 */ /* 0x000f6200000e0000 */
[----:B0-----:R-:W0:Y:S01]  /*02c0*/  S2UR UR8, SR_CTAID.X ;  /* 0x00000000000879c3 */ /* 0x001e220000002500 */
[----:B------:R-:W-:Y:S02]  /*02d0*/  ELECT P0, URZ, PT ;  /* 0x00000000003f782f */ /* 0x000fe40003800000 */
[----:B------:R-:W-:Y:S01]  /*02e0*/  LEA.HI R7, R7, R94, RZ, 0x7 ;  /* 0x0000005e07077211 */ /* 0x000fe200078f38ff */
[----:B------:R-:W1:Y:S01]  /*02f0*/  S2R R4, SR_CTAID.Y ;  /* 0x0000000000047919 */ /* 0x000e620000002600 */
[----:B------:R-:W-:Y:S01]  /*0300*/  ULDC UR4, c[0x0][0x154] ;  /* 0x0000550000047ab9 */ /* 0x000fe20000000800 */
[----:B------:R-:W-:Y:S01]  /*0310*/  NOP ;  /* 0x0000000000007918 */ /* 0x000fe20000000000 */
[----:B------:R-:W-:Y:S01]  /*0320*/  LOP3.LUT R7, R7, 0xffffff80, RZ, 0xc0, !PT ;  /* 0xffffff8007077812 */ /* 0x000fe200078ec0ff */
[----:B------:R-:W-:Y:S01]  /*0330*/  NOP ;  /* 0x0000000000007918 */ /* 0x000fe20000000000 */
[----:B------:R-:W2:Y:S03]  /*0340*/  LDC R14, c[0x0][0x140] ;  /* 0x00005000ff0e7b82 */ /* 0x000ea60000000800 */
[----:B------:R-:W-:-:S05]  /*0350*/  IMAD.IADD R7, R94, 0x1, -R7 ;  /* 0x000000015e077824 */ /* 0x000fca00078e0a07 */
[----:B------:R-:W-:Y:S01]  /*0360*/  SHF.R.S32.HI R8, RZ, 0x1f, R7 ;  /* 0x0000001fff087819 */ /* 0x000fe20000011407 */
[----:B------:R-:W3:Y:S01]  /*0370*/  LDC R12, c[0x0][0x144] ;  /* 0x00005100ff0c7b82 */ /* 0x000ee20000000800 */
[----:B------:R-:W-:Y:S02]  /*0380*/  LOP3.LUT P2, RZ, R7, 0x7, RZ, 0xc0, !PT ;  /* 0x0000000707ff7812 */ /* 0x000fe4000784c0ff */
[----:B------:R-:W-:Y:S02]  /*0390*/  LEA.HI R8, R8, R7, RZ, 0x3 ;  /* 0x0000000708087211 */ /* 0x000fe400078f18ff */
[----:B-----5:R-:W-:Y:S02]  /*03a0*/  ISETP.NE.OR P0, PT, R0, RZ, !P0 ;  /* 0x000000ff0000720c */ /* 0x020fe40004705670 */
[--C-:B------:R-:W-:Y:S02]  /*03b0*/  SHF.R.S32.HI R0, RZ, 0x3, R8.reuse ;  /* 0x00000003ff007819 */ /* 0x100fe40000011408 */
[----:B------:R-:W-:-:S02]  /*03c0*/  SHF.R.S32.HI R9, RZ, 0x1f, R8 ;  /* 0x0000001fff097819 */ /* 0x000fc40000011408 */
[----:B------:R-:W-:Y:S02]  /*03d0*/  SHF.R.S32.HI R8, RZ, 0x1f, R5 ;  /* 0x0000001fff087819 */ /* 0x000fe40000011405 */
[----:B------:R-:W-:Y:S02]  /*03e0*/  LEA.HI R9, R9, R0, RZ, 0x2 ;  /* 0x0000000009097211 */ /* 0x000fe400078f10ff */
[----:B------:R-:W-:Y:S02]  /*03f0*/  LEA.HI R8, R8, R5, RZ, 0x2 ;  /* 0x0000000508087211 */ /* 0x000fe400078f10ff */
[----:B-1----:R-:W-:Y:S01]  /*0400*/  I2FP.F32.U32 R11, R4 ;  /* 0x00000004000b7245 */ /* 0x002fe20000201000 */
[----:B------:R-:W-:Y:S01]  /*0410*/  VOTEU.ALL UP0, P0 ;  /* 0x00000000003f7886 */ /* 0x000fe20000000000 */
[----:B------:R-:W-:Y:S01]  /*0420*/  LOP3.LUT R10, R8, 0x3ffffffc, RZ, 0xc0, !PT ;  /* 0x3ffffffc080a7812 */ /* 0x000fe200078ec0ff */
[----:B------:R-:W-:Y:S01]  /*0430*/  VOTEU.ALL UP1, P0 ;  /* 0x00000000003f7886 */ /* 0x000fe20000020000 */
[----:B------:R-:W-:Y:S01]  /*0440*/  LOP3.LUT R9, R9, 0xfffffffc, RZ, 0xc0, !PT ;  /* 0xfffffffc09097812 */ /* 0x000fe200078ec0ff */
[----:B------:R-:W-:Y:S01]  /*0450*/  FMUL R13, R11, UR4 ;  /* 0x000000040b0d7c20 */ /* 0x000fe20008400000 */
[----:B------:R-:W1:Y:S01]  /*0460*/  @!UP0 S2UR UR7, SR_CgaCtaId ;  /* 0x00000000000789c3 */ /* 0x000e620000008800 */
[----:B------:R-:W-:Y:S01]  /*0470*/  IMAD.IADD R11, R5, 0x1, -R10 ;  /* 0x00000001050b7824 */ /* 0x000fe200078e0a0a */
[----:B0-----:R-:W-:Y:S01]  /*0480*/  I2FP.F32.U32 R10, UR8 ;  /* 0x00000008000a7c45 */ /* 0x001fe20008201000 */
[----:B------:R-:W-:Y:S01]  /*0490*/  IMAD.IADD R8, R0, 0x1, -R9 ;  /* 0x0000000100087824 */ /* 0x000fe200078e0a09 */
[----:B------:R-:W-:Y:S01]  /*04a0*/  ULDC UR4, c[0x0][0x150] ;  /* 0x0000540000047ab9 */ /* 0x000fe20000000800 */
[----:B------:R-:W0:Y:S01]  /*04b0*/  F2I.U32.TRUNC.NTZ R13, R13 ;  /* 0x0000000d000d7305 */ /* 0x000e22000020f000 */
[----:B------:R-:W-:Y:S01]  /*04c0*/  SHF.R.S32.HI R0, RZ, 0x1f, R3 ;  /* 0x0000001fff007819 */ /* 0x000fe20000011403 */
[----:B------:R-:W-:Y:S01]  /*04d0*/  FMUL R10, R10, UR4 ;  /* 0x000000040a0a7c20 */ /* 0x000fe20008400000 */
[----:B------:R-:W5:Y:S01]  /*04e0*/  LDC R9, c[0x0][0x148] ;  /* 0x00005200ff097b82 */ /* 0x000f620000000800 */
[----:B------:R-:W-:Y:S01]  /*04f0*/  IMAD R8, R11, 0x4, R8 ;  /* 0x000000040b087824 */ /* 0x000fe200078e0208 */
[----:B------:R-:W-:Y:S01]  /*0500*/  LEA.HI R0, R0, R3, RZ, 0x2 ;  /* 0x0000000300007211 */ /* 0x000fe200078f10ff */
[----:B------:R-:W-:Y:S01]  /*0510*/  UMOV UR4, 0x20 ;  /* 0x0000002000047882 */ /* 0x000fe20000000000 */
[----:B------:R-:W-:Y:S01]  /*0520*/  @!UP0 UMOV UR6, 0x400 ;  /* 0x0000040000068882 */ /* 0x000fe20000000000 */
[----:B------:R-:W4:Y:S01]  /*0530*/  F2I.U32.TRUNC.NTZ R10, R10 ;  /* 0x0000000a000a7305 */ /* 0x000f22000020f000 */
[----:B------:R-:W-:Y:S01]  /*0540*/  LOP3.LUT R0, R0, 0xfffffffc, RZ, 0xc0, !PT ;  /* 0xfffffffc00007812 */ /* 0x000fe200078ec0ff */
[----:B------:R-:W-:Y:S01]  /*0550*/  IMAD.SHL.U32 R19, R8, 0x4, RZ ;  /* 0x0000000408137824 */ /* 0x000fe200078e00ff */
[----:B------:R-:W-:-:S04]  /*0560*/  @!UP0 UIADD3 UR4, -UR4, 0x100000, URZ ;  /* 0x0010000004048890 */ /* 0x000fc8000fffe13f */
[----:B------:R-:W-:Y:S02]  /*0570*/  @!UP0 USHF.L.U32 UR5, UR4, 0xb, URZ ;  /* 0x0000000b04058899 */ /* 0x000fe4000800063f */
[----:B------:R-:W-:Y:S01]  /*0580*/  @!UP0 USHF.L.U32 UR4, UR4, 0x1, URZ ;  /* 0x0000000104048899 */ /* 0x000fe2000800063f */
[----:B--2---:R-:W-:Y:S01]  /*0590*/  ISETP.EQ.U32.AND P3, PT, R14, 0x1, PT ;  /* 0x000000010e00780c */ /* 0x004fe20003f62070 */
[----:B------:R-:W-:Y:S01]  /*05a0*/  IMAD.IADD R3, R3, 0x1, -R0 ;  /* 0x0000000103037824 */ /* 0x000fe200078e0a00 */
[----:B------:R-:W-:Y:S01]  /*05b0*/  LOP3.LUT R19, R8, 0xc, R19, 0x78, !PT ;  /* 0x0000000c08137812 */ /* 0x000fe200078e7813 */
[----:B0-----:R-:W-:Y:S02]  /*05c0*/  IMAD.MOV R20, RZ, RZ, -R13 ;  /* 0x000000ffff147224 */ /* 0x001fe400078e0a0d */
[----:B------:R-:W-:Y:S01]  /*05d0*/  VIADD R8, R2, 0xffffffff ;  /* 0xffffffff02087836 */ /* 0x000fe20000000000 */
[----:B-1----:R-:W-:Y:S01]  /*05e0*/  @!UP0 ULEA UR6, UR7, UR6, 0x18 ;  /* 0x0000000607068291 */ /* 0x002fe2000f8ec03f */
[----:B------:R-:W-:Y:S01]  /*05f0*/  ISETP.NE.AND P1, PT, R3, 0x3, PT ;  /* 0x000000030300780c */ /* 0x000fe20003f25270 */
[----:B------:R-:W-:Y:S01]  /*0600*/  VOTEU.ALL UP0, P0 ;  /* 0x00000000003f7886 */ /* 0x000fe20000000000 */
[----:B------:R-:W-:Y:S01]  /*0610*/  ISETP.LT.U32.AND P0, PT, R19, 0x8, !P2 ;  /* 0x000000081300780c */ /* 0x000fe20005701070 */
[----:B----4-:R-:W-:Y:S01]  /*0620*/  IMAD.MOV R7, RZ, RZ, -R10 ;  /* 0x000000ffff077224 */ /* 0x010fe200078e0a0a */
[----:B------:R-:W-:-:S02]  /*0630*/  ISETP.EQ.OR P1, PT, R3, RZ, !P1 ;  /* 0x000000ff0300720c */ /* 0x000fc40004f22670 */
[----:B------:R-:W-:Y:S01]  /*0640*/  ISETP.GE.U32.AND P5, PT, R8, 0x2, PT ;  /* 0x000000020800780c */ /* 0x000fe20003fa6070 */
[----:B-----5:R-:W-:Y:S01]  /*0650*/  IMAD R0, R9, R20, R4 ;  /* 0x0000001409007224 */ /* 0x020fe200078e0204 */
[----:B------:R-:W-:Y:S01]  /*0660*/  ISETP.EQ.AND P1, PT, R2, RZ, P1 ;  /* 0x000000ff0200720c */ /* 0x000fe20000f22270 */
[----:B---3--:R-:W-:Y:S01]  /*0670*/  IMAD R7, R12, R7, UR8 ;  /* 0x000000080c077e24 */ /* 0x008fe2000f8e0207 */
[----:B------:R-:W-:Y:S01]  /*0680*/  ISETP.NE.AND P2, PT, R2, RZ, PT ;  /* 0x000000ff0200720c */ /* 0x000fe20003f45270 */
[----:B------:R-:W0:Y:S02]  /*0690*/  FENCE.VIEW.ASYNC.S ;  /* 0x00000000000073c6 */ /* 0x000e240000000000 */
[----:B0-----:R0:W1:Y:S01]  /*06a0*/  @!UP0 SYNCS.EXCH.64 URZ, [UR6+0x40], UR4 ;  /* 0x00004004063f85b2 */ /* 0x0010620008000100 */
[----:B------:R-:W-:Y:S02]  /*06b0*/  ISETP.NE.AND P4, PT, R0, R19, PT ;  /* 0x000000130000720c */ /* 0x000fe40003f85270 */
[----:B------:R-:W-:-:S02]  /*06c0*/  SEL R18, RZ, 0x1, !P1 ;  /* 0x00000001ff127807 */ /* 0x000fc40004800000 */
[----:B------:R-:W-:Y:S02]  /*06d0*/  ISETP.EQ.OR P4, PT, R7, RZ, !P4 ;  /* 0x000000ff0700720c */ /* 0x000fe40006782670 */
[----:B------:R-:W-:Y:S02]  /*06e0*/  LOP3.LUT R0, R94, 0x7f, RZ, 0xc0, !PT ;  /* 0x0000007f5e007812 */ /* 0x000fe400078ec0ff */
[----:B------:R-:W-:Y:S02]  /*06f0*/  PLOP3.LUT P0, PT, P0, P4, PT, 0x80, 0x0 ;  /* 0x000000000000781c */ /* 0x000fe40000709070 */
[----:B------:R-:W-:Y:S02]  /*0700*/  SEL R18, R18, 0x2, P5 ;  /* 0x0000000212127807 */ /* 0x000fe40002800000 */
[----:B------:R-:W-:Y:S01]  /*0710*/  P2R R102, PR, RZ, 0x1 ;  /* 0x00000001ff667803 */ /* 0x000fe20000000000 */
[----:B------:R0:W2:Y:S01]  /*0720*/  @!UP1 SYNCS.EXCH.64 URZ, [UR6+0x48], UR4 ;  /* 0x00004804063f95b2 */ /* 0x0000a20008000100 */
[----:B------:R-:W-:Y:S01]  /*0730*/  NOP ;  /* 0x0000000000007918 */ /* 0x000fe20000000000 */
[----:B------:R-:W-:Y:S06]  /*0740*/  @!P3 BRA `(.L_x_3) ;  /* 0x000000000008b947 */ /* 0x000fec0003800000 */
[----:B-12---:R-:W-:Y:S01]  /*0750*/  UCGABAR_ARV ;  /* 0x00000000000079c7 */ /* 0x006fe20008000000 */
[----:B------:R-:W-:Y:S05]  /*0760*/  BRA `(.L_x_4) ;  /* 0x0000000000047947 */ /* 0x000fea0003800000 */
.L_x_3:
[----:B-12---:R-:W-:Y:S01]  /*0770*/  NOP ;  /* 0x0000000000007918 */ /* 0x006fe20000000000 */
.L_x_4:
[----:B------:R-:W1:Y:S01]  /*0780*/  LDC R2, c[0x0][0x65c] ;  /* 0x00019700ff027b82 */ /* 0x000e620000000800 */
[----:B------:R-:W-:Y:S02]  /*0790*/  IMAD.U32 R10, RZ, RZ, UR8 ;  /* 0x00000008ff0a7e24 */ /* 0x000fe4000f8e00ff */
[----:B------:R-:W-:Y:S01]  /*07a0*/  IMAD.MOV.U32 R11, RZ, RZ, RZ ;  /* 0x000000ffff0b7224 */ /* 0x000fe200078e00ff */
[----:B-1----:R-:W-:-:S04]  /*07b0*/  ISETP.NE.AND P1, PT, R2, 0x1, PT ;  /* 0x000000010200780c */ /* 0x002fc80003f25270 */
[----:B------:R-:W-:-:S09]  /*07c0*/  P2R R5, PR, RZ, 0x2 ;  /* 0x00000002ff057803 */ /* 0x000fd20000000000 */
[----:B------:R-:W1:Y:S01]  /*07d0*/  @P1 LDC R17, c[0x0][0x10] ;  /* 0x00000400ff111b82 */ /* 0x000e620000000800 */
[----:B------:R-:W-:Y:S02]  /*07e0*/  @P1 IMAD.MOV.U32 R5, RZ, RZ, RZ ;  /* 0x000000ffff051224 */ /* 0x000fe400078e00ff */
[----:B------:R-:W-:-:S05]  /*07f0*/  @P1 IMAD.MOV.U32 R15, RZ, RZ, RZ ;  /* 0x000000ffff0f1224 */ /* 0x000fca00078e00ff */
[----:B------:R-:W2:Y:S01]  /*0800*/  @!P1 LDC R13, c[0x0][0xc] ;  /* 0x00000300ff0d9b82 */ /* 0x000ea20000000800 */
[----:B0-----:R-:W-:Y:S01]  /*0810*/  ULDC UR4, c[0x0][0xc] ;  /* 0x0000030000047ab9 */ /* 0x001fe20000000800 */
[----:B------:R-:W-:Y:S01]  /*0820*/  ULDC UR5, c[0x0][0x10] ;  /* 0x0000040000057ab9 */ /* 0x000fe20000000800 */
[----:B------:R-:W-:Y:S01]  /*0830*/  ULDC UR6, c[0x0][0x14] ;  /* 0x0000050000067ab9 */ /* 0x000fe20000000800 */
[----:B------:R-:W-:-:S04]  /*0840*/  UIMAD.WIDE.U32 UR4, UR4, UR5, URZ ;  /* 0x00000005040472a5 */ /* 0x000fc8000f8e003f */
[----:B------:R-:W-:Y:S02]  /*0850*/  UIMAD.WIDE.U32 UR38, UR4, UR6, URZ ;  /* 0x00000006042672a5 */ /* 0x000fe4000f8e003f */
[----:B------:R-:W-:-:S04]  /*0860*/  UIMAD UR41, UR5, UR6, URZ ;  /* 0x00000006052972a4 */ /* 0x000fc8000f8e023f */
[----:B------:R-:W-:Y:S01]  /*0870*/  UIADD3 UR41, UR39, UR41, URZ ;  /* 0x0000002927297290 */ /* 0x000fe2000fffe03f */
[----:B-1----:R-:W-:-:S04]  /*0880*/  @P1 IMAD.WIDE.U32 R16, R17, UR8, R4 ;  /* 0x0000000811101c25 */ /* 0x002fc8000f8e0004 */
[----:B------:R-:W-:Y:S02]  /*0890*/  @P1 IMAD.IADD R17, R17, 0x1, R15 ;  /* 0x0000000111111824 */ /* 0x000fe400078e020f */
[----:B--2---:R-:W-:-:S04]  /*08a0*/  @!P1 IMAD.WIDE.U32 R10, R4, R13, R10 ;  /* 0x0000000d040a9225 */ /* 0x004fc800078e000a */
[----:B------:R-:W-:Y:S02]  /*08b0*/  @!P1 IMAD.MOV.U32 R16, RZ, RZ, R10 ;  /* 0x000000ffff109224 */ /* 0x000fe400078e000a */
[----:B------:R-:W-:Y:S01]  /*08c0*/  @!P1 IMAD.MOV.U32 R17, RZ, RZ, R11 ;  /* 0x000000ffff119224 */ /* 0x000fe200078e000b */
[----:B------:R-:W-:Y:S06]  /*08d0*/  @!P3 BRA `(.L_x_5) ;  /* 0x00000000000cb947 */ /* 0x000fec0003800000 */
[----:B------:R-:W-:Y:S01]  /*08e0*/  UCGABAR_WAIT ;  /* 0x0000000000007dc7 */ /* 0x000fe20008000000 */
[----:B------:R-:W-:Y:S01]  /*08f0*/  CCTL.IVALL ;  /* 0x00000000ff00798f */ /* 0x000fe20002000000 */
[----:B------:R-:W-:Y:S05]  /*0900*/  BRA `(.L_x_6) ;  /* 0x0000000000047947 */ /* 0x000fea0003800000 */
.L_x_5:
[----:B------:R-:W-:Y:S06]  /*0910*/  BAR.SYNC.DEFER_BLOCKING 0x0 ;  /* 0x0000000000007b1d */ /* 0x000fec0000010000 */
.L_x_6:
[----:B------:R-:W-:Y:S05]  /*0920*/  @!P2 BRA `(.L_x_7) ;  /* 0x000000600070a947 */ /* 0x000fea0003800000 */
[----:B------:R-:W-:-:S13]  /*0930*/  ISETP.GT.U32.AND P0, PT, R8, 0x1, PT ;  /* 0x000000010800780c */ /* 0x000fda0003f04070 */
[----:B------:R-:W-:Y:S05]  /*0940*/  @P0 EXIT ;  /* 0x000000000000094d */ /* 0x000fea0003800000 */
[----:B------:R-:W-:Y:S01]  /*0950*/  ULDC.64 UR4, c[0x0][0x650] ;  /* 0x0001940000047ab9 */ /* 0x000fe20000000a00 */
[----:B------:R-:W-:Y:S01]  /*0960*/  PRMT R3, RZ, 0x7610, R3 ;  /* 0x00007610ff037816 */ /* 0x000fe20000000003 */
[----:B------:R-:W-:Y:S01]  /*0970*/  IMAD.MOV.U32 R101, RZ, RZ, -0x1 ;  /* 0xffffffffff657424 */ /* 0x000fe200078e00ff */
[----:B------:R-:W-:Y:S01]  /*0980*/  ISETP.GE.U32.AND P0, PT, R16, UR4, PT ;  /* 0x0000000410007c0c */ /* 0x000fe2000bf06070 */
[----:B------:R-:W-:Y:S02]  /*0990*/  IMAD.MOV.U32 R100, RZ, RZ, -0x1 ;  /* 0xffffffffff647424 */ /* 0x000fe400078e00ff */
[----:B------:R-:W-:Y:S01]  /*09a0*/  IMAD.MOV.U32 R99, RZ, RZ, -0x1 ;  /* 0xffffffffff637424 */ /* 0x000fe200078e00ff */
[----:B------:R-:W-:-:S13]  /*09b0*/  ISETP.GE.U32.AND.EX P0, PT, R17, UR5, PT, P0 ;  /* 0x0000000511007c0c */ /* 0x000fda000bf06100 */
[----:B------:R-:W-:Y:S05]  /*09c0*/  @P0 BRA `(.L_x_8) ;  /* 0x0000000400280947 */ /* 0x000fea0003800000 */
[----:B------:R-:W0:Y:S01]  /*09d0*/  LDC.64 R22, c[0x0][0x628] ;  /* 0x00018a00ff167b82 */ /* 0x000e220000000a00 */
[----:B------:R-:W-:Y:S02]  /*09e0*/  IMAD.MOV.U32 R10, RZ, RZ, R16 ;  /* 0x000000ffff0a7224 */ /* 0x000fe400078e0010 */
[----:B------:R-:W-:-:S05]  /*09f0*/  IMAD.MOV.U32 R11, RZ, RZ, R17 ;  /* 0x000000ffff0b7224 */ /* 0x000fca00078e0011 */
[----:B------:R-:W1:Y:S08]  /*0a00*/  LDC R8, c[0x0][0x630] ;  /* 0x00018c00ff087b82 */ /* 0x000e700000000800 */
[----:B------:R-:W2:Y:S01]  /*0a10*/  LDC.64 R24, c[0x0][0x620] ;  /* 0x00018800ff187b82 */ /* 0x000ea20000000a00 */
[----:B0-----:R-:W-:-:S04]  /*0a20*/  ISETP.NE.U32.AND P0, PT, R22, RZ, PT ;  /* 0x000000ff1600720c */ /* 0x001fc80003f05070 */
[----:B------:R-:W-:-:S13]  /*0a30*/  ISETP.NE.AND.EX P0, PT, R23, RZ, PT, P0 ;  /* 0x000000ff1700720c */ /* 0x000fda0003f05300 */
[----:B-12---:R-:W-:Y:S05]  /*0a40*/  @!P0 BRA `(.L_x_9) ;  /* 0x0000000000288947 */ /* 0x006fea0003800000 */
[----:B------:R-:W0:Y:S02]  /*0a50*/  LDC R3, c[0x0][0x634] ;  /* 0x00018d00ff037b82 */ /* 0x000e240000000800 */
[----:B0-----:R-:W-:-:S05]  /*0a60*/  IADD3 R3, P0, R16, R3, RZ ;  /* 0x0000000310037210 */ /* 0x001fca0007f1e0ff */
[----:B------:R-:W-:-:S04]  /*0a70*/  IMAD.X R21, RZ, RZ, R17, P0 ;  /* 0x000000ffff157224 */ /* 0x000fc800000e0611 */
[----:B------:R-:W-:-:S04]  /*0a80*/  IMAD.WIDE.U32 R10, R21, R22, RZ ;  /* 0x00000016150a7225 */ /* 0x000fc800078e00ff */
[----:B------:R-:W-:-:S04]  /*0a90*/  IMAD.WIDE.U32 R12, P0, R3, R23, R10 ;  /* 0x00000017030c7225 */ /* 0x000fc8000780000a */
[----:B------:R-:W-:-:S04]  /*0aa0*/  IMAD.WIDE.U32 R10, R3, R22, RZ ;  /* 0x00000016030a7225 */ /* 0x000fc800078e00ff */
[----:B------:R-:W-:Y:S01]  /*0ab0*/  IMAD.X R15, RZ, RZ, RZ, P0 ;  /* 0x000000ffff0f7224 */ /* 0x000fe200000e06ff */
[----:B------:R-:W-:Y:S01]  /*0ac0*/  IADD3 RZ, P0, R11, R12, RZ ;  /* 0x0000000c0bff7210 */ /* 0x000fe20007f1e0ff */
[----:B------:R-:W-:-:S04]  /*0ad0*/  IMAD.MOV.U32 R14, RZ, RZ, R13 ;  /* 0x000000ffff0e7224 */ /* 0x000fc800078e000d */
[----:B------:R-:W-:-:S08]  /*0ae0*/  IMAD.WIDE.U32.X R10, R21, R23, R14, P0 ;  /* 0x00000017150a7225 */ /* 0x000fd000000e040e */
.L_x_9:
[----:B------:R-:W0:Y:S01]  /*0af0*/  LDC.64 R28, c[0x0][0x640] ;  /* 0x00019000ff1c7b82 */ /* 0x000e220000000a00 */
[-CC-:B------:R-:W-:Y:S01]  /*0b00*/  SHF.R.U64 R99, R10, R8.reuse, R11.reuse ;  /* 0x000000080a637219 */ /* 0x180fe2000000120b */
[----:B------:R-:W-:Y:S01]  /*0b10*/  IMAD.MOV.U32 R23, RZ, RZ, 0x1 ;  /* 0x00000001ff177424 */ /* 0x000fe200078e00ff */
[----:B------:R-:W-:Y:S02]  /*0b20*/  SHF.R.U32.HI R3, RZ, R8, R11 ;  /* 0x00000008ff037219 */ /* 0x000fe4000001160b */
[----:B------:R-:W-:-:S03]  /*0b30*/  IADD3 R5, P0, RZ, -R99, RZ ;  /* 0x80000063ff057210 */ /* 0x000fc60007f1e0ff */
[----:B------:R-:W1:Y:S02]  /*0b40*/  LDC R12, c[0x0][0x618] ;  /* 0x00018600ff0c7b82 */ /* 0x000e640000000800 */
[----:B------:R-:W-:Y:S02]  /*0b50*/  IMAD.X R3, RZ, RZ, ~R3, P0 ;  /* 0x000000ffff037224 */ /* 0x000fe400000e0e03 */
[----:B------:R-:W-:-:S04]  /*0b60*/  IMAD.WIDE.U32 R10, R5, R24, R16 ;  /* 0x00000018050a7225 */ /* 0x000fc800078e0010 */
[----:B------:R-:W2:Y:S01]  /*0b70*/  LDC R22, c[0x0][0x608] ;  /* 0x00018200ff167b82 */ /* 0x000ea20000000800 */
[----:B------:R-:W-:Y:S02]  /*0b80*/  IMAD R8, R3, R24, RZ ;  /* 0x0000001803087224 */ /* 0x000fe400078e02ff */
[----:B------:R-:W-:Y:S02]  /*0b90*/  IMAD.MOV.U32 R3, RZ, RZ, -0x1 ;  /* 0xffffffffff037424 */ /* 0x000fe400078e00ff */
[----:B------:R-:W-:-:S03]  /*0ba0*/  IMAD R5, R5, R25, R8 ;  /* 0x0000001905057224 */ /* 0x000fc600078e0208 */
[----:B------:R-:W3:Y:S01]  /*0bb0*/  LDC R26, c[0x0][0x658] ;  /* 0x00019600ff1a7b82 */ /* 0x000ee20000000800 */
[----:B------:R-:W-:Y:S01]  /*0bc0*/  IMAD.IADD R5, R11, 0x1, R5 ;  /* 0x000000010b057824 */ /* 0x000fe200078e0205 */
[----:B0-----:R-:W-:-:S04]  /*0bd0*/  ISETP.NE.U32.AND P0, PT, R28, RZ, PT ;  /* 0x000000ff1c00720c */ /* 0x001fc80003f05070 */
[----:B------:R-:W-:Y:S02]  /*0be0*/  ISETP.NE.AND.EX P0, PT, R29, RZ, PT, P0 ;  /* 0x000000ff1d00720c */ /* 0x000fe40003f05300 */
[----:B------:R-:W0:Y:S01]  /*0bf0*/  LDC R24, c[0x0][0x600] ;  /* 0x00018000ff187b82 */ /* 0x000e220000000800 */
[-CC-:B-1----:R-:W-:Y:S02]  /*0c00*/  SHF.R.U64 R14, R10, R12.reuse, R5.reuse ;  /* 0x0000000c0a0e7219 */ /* 0x182fe40000001205 */
[----:B------:R-:W-:-:S05]  /*0c10*/  SHF.R.U32.HI R5, RZ, R12, R5 ;  /* 0x0000000cff057219 */ /* 0x000fca0000011605 */
[----:B------:R-:W1:Y:S01]  /*0c20*/  LDC R15, c[0x0][0x648] ;  /* 0x00019200ff0f7b82 */ /* 0x000e620000000800 */
[-CC-:B--2---:R-:W-:Y:S02]  /*0c30*/  SHF.R.U64 R27, R14, R22.reuse, R5.reuse ;  /* 0x000000160e1b7219 */ /* 0x184fe40000001205 */
[----:B------:R-:W-:Y:S01]  /*0c40*/  SHF.R.U32.HI R5, RZ, R22, R5 ;  /* 0x00000016ff057219 */ /* 0x000fe20000011605 */
[----:B------:R-:W-:-:S04]  /*0c50*/  IMAD R22, R9, R20, R4 ;  /* 0x0000001409167224 */ /* 0x000fc800078e0204 */
[----:B------:R-:W2:Y:S01]  /*0c60*/  LDC R21, c[0x0][0x638] ;  /* 0x00018e00ff157b82 */ /* 0x000ea20000000800 */
[-CC-:B---3--:R-:W-:Y:S02]  /*0c70*/  SHF.R.U64 R20, R27, R26.reuse, R5.reuse ;  /* 0x0000001a1b147219 */ /* 0x188fe40000001205 */
[-C--:B------:R-:W-:Y:S02]  /*0c80*/  SHF.L.U32 R3, R3, R26.reuse, RZ ;  /* 0x0000001a03037219 */ /* 0x080fe400000006ff */
[----:B------:R-:W-:Y:S01]  /*0c90*/  SHF.R.U32.HI R5, RZ, R26, R5 ;  /* 0x0000001aff057219 */ /* 0x000fe20000011605 */
[----:B------:R-:W-:Y:S01]  /*0ca0*/  IMAD.MOV.U32 R4, RZ, RZ, R20 ;  /* 0x000000ffff047224 */ /* 0x000fe200078e0014 */
[----:B------:R-:W-:Y:S01]  /*0cb0*/  LOP3.LUT R12, RZ, R3, RZ, 0x33, !PT ;  /* 0x00000003ff0c7212 */ /* 0x000fe200078e33ff */
[----:B------:R-:W3:Y:S01]  /*0cc0*/  LDC R25, c[0x0][0x610] ;  /* 0x00018400ff197b82 */ /* 0x000ee20000000800 */
[----:B------:R-:W-:Y:S05]  /*0cd0*/  @!P0 BRA `(.L_x_10) ;  /* 0x0000000000288947 */ /* 0x000fea0003800000 */
[----:B------:R-:W4:Y:S02]  /*0ce0*/  LDC R3, c[0x0][0x64c] ;  /* 0x00019300ff037b82 */ /* 0x000f240000000800 */
[----:B----4-:R-:W-:-:S05]  /*0cf0*/  IADD3 R3, P0, R20, R3, RZ ;  /* 0x0000000314037210 */ /* 0x010fca0007f1e0ff */
        /* <DEDUP_REMOVED lines=8> */
.L_x_10:
[----:B-1----:R-:W-:Y:S01]  /*0d80*/  SHF.R.U64 R4, R4, R15, R5 ;  /* 0x0000000f04047219 */ /* 0x002fe20000001205 */
[----:B0-----:R-:W-:Y:S01]  /*0d90*/  VIADD R5, R24, 0xffffffff ;  /* 0xffffffff18057836 */ /* 0x001fe20000000000 */
[----:B------:R-:W-:Y:S02]  /*0da0*/  SHF.L.U32 R3, R23, R26, RZ ;  /* 0x0000001a17037219 */ /* 0x000fe400000006ff */
[----:B------:R-:W-:Y:S01]  /*0db0*/  LOP3.LUT R12, R27, R12, RZ, 0xc0, !PT ;  /* 0x0000000c1b0c7212 */ /* 0x000fe200078ec0ff */
[----:B------:R-:W-:Y:S01]  /*0dc0*/  IMAD.MOV R8, RZ, RZ, -R4 ;  /* 0x000000ffff087224 */ /* 0x000fe200078e0a04 */
[----:B------:R-:W-:-:S03]  /*0dd0*/  SEL R7, R7, R22, !P1 ;  /* 0x0000001607077207 */ /* 0x000fc60004800000 */
[----:B------:R-:W-:Y:S01]  /*0de0*/  IMAD R12, R3, R4, R12 ;  /* 0x00000004030c7224 */ /* 0x000fe200078e020c */
[----:B------:R-:W-:Y:S01]  /*0df0*/  LOP3.LUT R4, R14, R5, RZ, 0xc0, !PT ;  /* 0x000000050e047212 */ /* 0x000fe200078ec0ff */
[----:B--2---:R-:W-:Y:S02]  /*0e00*/  IMAD R3, R8, R21, R20 ;  /* 0x0000001508037224 */ /* 0x004fe400078e0214 */
[----:B---3--:R-:W-:Y:S02]  /*0e10*/  IMAD R7, R12, R25, R7 ;  /* 0x000000190c077224 */ /* 0x008fe400078e0207 */
[----:B------:R-:W-:Y:S02]  /*0e20*/  IMAD.MOV.U32 R5, RZ, RZ, 0x1 ;  /* 0x00000001ff057424 */ /* 0x000fe400078e00ff */
[----:B------:R-:W-:-:S03]  /*0e30*/  IMAD R4, R3, R24, R4 ;  /* 0x0000001803047224 */ /* 0x000fc600078e0204 */
[----:B------:R-:W-:Y:S02]  /*0e40*/  PRMT R3, R5, 0x7610, R3 ;  /* 0x0000761005037816 */ /* 0x000fe40000000003 */
[----:B------:R-:W-:Y:S02]  /*0e50*/  SEL R100, R4, R7, !P1 ;  /* 0x0000000704647207 */ /* 0x000fe40004800000 */
[----:B------:R-:W-:-:S07]  /*0e60*/  SEL R101, R7, R4, !P1 ;  /* 0x0000000407657207 */ /* 0x000fce0004800000 */
.L_x_8:
[----:B------:R-:W-:-:S08]  /*0e70*/  NOP ;  /* 0x0000000000007918 */ /* 0x000fd00000000000 */
[----:B------:R-:W0:Y:S02]  /*0e80*/  USETMAXREG.TRY_ALLOC.CTAPOOL UP0, 0xe8 ;  /* 0x000000e8000079c8 */ /* 0x000e240008000600 */
[----:B0-----:R-:W-:-:S13]  /*0e90*/  PLOP3.LUT P0, PT, PT, PT, UP0, 0x80, 0x0 ;  /* 0x000000000000781c */ /* 0x001fda0003f0f008 */
[----:B------:R-:W-:Y:S05]  /*0ea0*/  @!P0 BRA `(.L_x_8) ;  /* 0xfffffffc00f08947 */ /* 0x000fea000383ffff */
[----:B------:R-:W-:Y:S01]  /*0eb0*/  ULDC.64 UR4, c[0x0][0x598] ;  /* 0x0001660000047ab9 */ /* 0x000fe20000000a00 */
[----:B------:R-:W-:Y:S01]  /*0ec0*/  ULDC.64 UR36, c[0x0][0x208] ;  /* 0x0000820000247ab9 */ /* 0x000fe20000000a00 */
[----:B------:R-:W-:-:S04]  /*0ed0*/  ISETP.NE.U32.AND P0, PT, RZ, UR4, PT ;  /* 0x00000004ff007c0c */ /* 0x000fc8000bf05070 */
[----:B------:R-:W-:-:S13]  /*0ee0*/  ISETP.NE.AND.EX P0, PT, RZ, UR5, PT, P0 ;  /* 0x00000005ff007c0c */ /* 0x000fda000bf05300 */
[----:B------:R-:W-:Y:S05]  /*0ef0*/  @!P0 BRA `(.L_x_11) ;  /* 0x00000000001c8947 */ /* 0x000fea0003800000 */
[----:B------:R-:W0:Y:S02]  /*0f00*/  LDC.64 R4, c[0x0][0x598] ;  /* 0x00016600ff047b82 */ /* 0x000e240000000a00 */
[----:B0-----:R-:W2:Y:S02]  /*0f10*/  LDG.E.64 R4, desc[UR36][R4.64] ;  /* 0x0000002404047981 */ /* 0x001ea4000c1e1b00 */
[----:B--2---:R-:W-:-:S04]  /*0f20*/  ISETP.NE.U32.AND P0, PT, R4, RZ, PT ;  /* 0x000000ff0400720c */ /* 0x004fc80003f05070 */
[----:B------:R-:W-:-:S13]  /*0f30*/  ISETP.NE.AND.EX P0, PT, R5, RZ, PT, P0 ;  /* 0x000000ff0500720c */ /* 0x000fda0003f05300 */
[----:B------:R-:W-:Y:S05]  /*0f40*/  @!P0 BRA `(.L_x_11) ;  /* 0x0000000000088947 */ /* 0x000fea0003800000 */
[----:B------:R0:W5:Y:S01]  /*0f50*/  LD.E R88, desc[UR36][R4.64] ;  /* 0x0000002404587980 */ /* 0x000162000c101900 */
[----:B------:R-:W-:Y:S05]  /*0f60*/  BRA `(.L_x_12) ;  /* 0x0000000000247947 */ /* 0x000fea0003800000 */
.L_x_11:
[----:B------:R-:W-:Y:S02]  /*0f70*/  ULDC.64 UR4, c[0x0][0x588] ;  /* 0x0001620000047ab9 */ /* 0x000fe40000000a00 */
[----:B------:R-:W-:-:S04]  /*0f80*/  ISETP.NE.U32.AND P0, PT, RZ, UR4, PT ;  /* 0x00000004ff007c0c */ /* 0x000fc8000bf05070 */
[----:B------:R-:W-:-:S13]  /*0f90*/  ISETP.NE.AND.EX P0, PT, RZ, UR5, PT, P0 ;  /* 0x00000005ff007c0c */ /* 0x000fda000bf05300 */
[----:B------:R-:W-:Y:S05]  /*0fa0*/  @!P0 BRA `(.L_x_13) ;  /* 0x00000000000c8947 */ /* 0x000fea0003800000 */
[----:B------:R-:W0:Y:S02]  /*0fb0*/  LDC.64 R88, c[0x0][0x588] ;  /* 0x00016200ff587b82 */ /* 0x000e240000000a00 */
[----:B0-----:R1:W5:Y:S01]  /*0fc0*/  LDG.E R88, desc[UR36][R88.64] ;  /* 0x0000002458587981 */ /* 0x001362000c1e1900 */
[----:B------:R-:W-:Y:S05]  /*0fd0*/  BRA `(.L_x_12) ;  /* 0x0000000000087947 */ /* 0x000fea0003800000 */
.L_x_13:
[----:B------:R-:W-:Y:S02]  /*0fe0*/  ULDC UR4, c[0x0][0x580] ;  /* 0x0001600000047ab9 */ /* 0x000fe40000000800 */
[----:B------:R-:W-:-:S07]  /*0ff0*/  IMAD.U32 R88, RZ, RZ, UR4 ;  /* 0x00000004ff587e24 */ /* 0x000fce000f8e00ff */
.L_x_12:
[----:B------:R-:W-:Y:S02]  /*1000*/  ULDC.64 UR4, c[0x0][0x5a0] ;  /* 0x0001680000047ab9 */ /* 0x000fe40000000a00 */
[----:B------:R-:W-:-:S04]  /*1010*/  ISETP.NE.U32.AND P0, PT, RZ, UR4, PT ;  /* 0x00000004ff007c0c */ /* 0x000fc8000bf05070 */
[----:B------:R-:W-:-:S13]  /*1020*/  ISETP.NE.AND.EX P0, PT, RZ, UR5, PT, P0 ;  /* 0x00000005ff007c0c */ /* 0x000fda000bf05300 */
[----:B------:R-:W-:Y:S05]  /*1030*/  @!P0 BRA `(.L_x_14) ;  /* 0x00000000001c8947 */ /* 0x000fea0003800000 */
[----:B0-----:R-:W0:Y:S02]  /*1040*/  LDC.64 R4, c[0x0][0x5a0] ;  /* 0x00016800ff047b82 */ /* 0x001e240000000a00 */
[----:B0-----:R-:W2:Y:S02]  /*1050*/  LDG.E.64 R4, desc[UR36][R4.64] ;  /* 0x0000002404047981 */ /* 0x001ea4000c1e1b00 */
[----:B--2---:R-:W-:-:S04]  /*1060*/  ISETP.NE.U32.AND P0, PT, R4, RZ, PT ;  /* 0x000000ff0400720c */ /* 0x004fc80003f05070 */
[----:B------:R-:W-:-:S13]  /*1070*/  ISETP.NE.AND.EX P0, PT, R5, RZ, PT, P0 ;  /* 0x000000ff0500720c */ /* 0x000fda0003f05300 */
[----:B------:R-:W-:Y:S05]  /*1080*/  @!P0 BRA `(.L_x_14) ;  /* 0x0000000000088947 */ /* 0x000fea0003800000 */
[----:B-1----:R0:W5:Y:S01]  /*1090*/  LD.E R89, desc[UR36][R4.64] ;  /* 0x0000002404597980 */ /* 0x002162000c101900 */
[----:B------:R-:W-:Y:S05]  /*10a0*/  BRA `(.L_x_15) ;  /* 0x0000000000247947 */ /* 0x000fea0003800000 */
.L_x_14:
[----:B------:R-:W-:Y:S02]  /*10b0*/  ULDC.64 UR4, c[0x0][0x590] ;  /* 0x0001640000047ab9 */ /* 0x000fe40000000a00 */
[----:B------:R-:W-:-:S04]  /*10c0*/  ISETP.NE.U32.AND P0, PT, RZ, UR4, PT ;  /* 0x00000004ff007c0c */ /* 0x000fc8000bf05070 */
[----:B------:R-:W-:-:S13]  /*10d0*/  ISETP.NE.AND.EX P0, PT, RZ, UR5, PT, P0 ;  /* 0x00000005ff007c0c */ /* 0x000fda000bf05300 */
[----:B------:R-:W-:Y:S05]  /*10e0*/  @!P0 BRA `(.L_x_16) ;  /* 0x00000000000c8947 */ /* 0x000fea0003800000 */
[----:B0-----:R-:W1:Y:S02]  /*10f0*/  LDC.64 R4, c[0x0][0x590] ;  /* 0x00016400ff047b82 */ /* 0x001e640000000a00 */
[----:B-1----:R1:W5:Y:S01]  /*1100*/  LDG.E R89, desc[UR36][R4.64] ;  /* 0x0000002404597981 */ /* 0x002362000c1e1900 */
[----:B------:R-:W-:Y:S05]  /*1110*/  BRA `(.L_x_15) ;  /* 0x0000000000087947 */ /* 0x000fea0003800000 */
.L_x_16:
[----:B------:R-:W-:Y:S02]  /*1120*/  ULDC UR4, c[0x0][0x584] ;  /* 0x0001610000047ab9 */ /* 0x000fe40000000800 */
[----:B-1----:R-:W-:-:S07]  /*1130*/  IMAD.U32 R89, RZ, RZ, UR4 ;  /* 0x00000004ff597e24 */ /* 0x002fce000f8e00ff */
.L_x_15:
[----:B------:R-:W-:-:S13]  /*1140*/  LOP3.LUT P0, RZ, R3, 0xff, RZ, 0xc0, !PT ;  /* 0x000000ff03ff7812 */ /* 0x000fda000780c0ff */
[----:B------:R-:W-:Y:S05]  /*1150*/  @!P0 EXIT ;  /* 0x000000000000894d */ /* 0x000fea0003800000 */
[----:B------:R-:W2:Y:S01]  /*1160*/  LDC R92, c[0x0][0x658] ;  /* 0x00019600ff5c7b82 */ /* 0x000ea20000000800 */
[----:B------:R-:W-:Y:S01]  /*1170*/  ULDC.64 UR6, c[0x0][0x288] ;  /* 0x0000a20000067ab9 */ /* 0x000fe20000000a00 */
[----:B------:R-:W-:Y:S01]  /*1180*/  LOP3.LUT R6, R6, 0x1, RZ, 0xc0, !PT ;  /* 0x0000000106067812 */ /* 0x000fe200078ec0ff */
[----:B------:R-:W-:Y:S01]  /*1190*/  UIADD3 UR4, UR7, 0x7f, URZ ;  /* 0x0000007f07047890 */ /* 0x000fe2000fffe03f */
[----:B------:R-:W-:Y:S01]  /*11a0*/  SHF.R.U32.HI R3, RZ, 0x2, R94 ;  /* 0x00000002ff037819 */ /* 0x000fe2000001165e */
[----:B01----:R-:W-:Y:S01]  /*11b0*/  IMAD.MOV.U32 R5, RZ, RZ, -0x1 ;  /* 0xffffffffff057424 */ /* 0x003fe200078e00ff */
[----:B------:R-:W-:Y:S01]  /*11c0*/  SHF.R.U32.HI R0, RZ, 0x1, R0 ;  /* 0x00000001ff007819 */ /* 0x000fe20000011600 */
[----:B------:R-:W-:Y:S01]  /*11d0*/  USHF.R.S32.HI UR5, URZ, 0x1f, UR4 ;  /* 0x0000001f3f057899 */ /* 0x000fe20008011404 */
[----:B------:R-:W0:Y:S01]  /*11e0*/  LDC.64 R90, c[0x0][0x5c8] ;  /* 0x00017200ff5a7b82 */ /* 0x000e220000000a00 */
[----:B------:R-:W-:Y:S01]  /*11f0*/  IMAD.SHL.U32 R22, R6, 0x40, RZ ;  /* 0x0000004006167824 */ /* 0x000fe200078e00ff */
[----:B------:R-:W-:Y:S01]  /*1200*/  LOP3.LUT R3, R3, 0x7, RZ, 0xc0, !PT ;  /* 0x0000000703037812 */ /* 0x000fe200078ec0ff */
[----:B------:R-:W-:Y:S01]  /*1210*/  ULEA.HI UR5, UR5, UR4, URZ, 0x7 ;  /* 0x0000000405057291 */ /* 0x000fe2000f8f383f */
[----:B------:R-:W-:Y:S01]  /*1220*/  LOP3.LUT R0, R0, 0x30, RZ, 0xc0, !PT ;  /* 0x0000003000007812 */ /* 0x000fe200078ec0ff */
[----:B------:R-:W-:Y:S01]  /*1230*/  IMAD.MOV.U32 R7, RZ, RZ, 0x1 ;  /* 0x00000001ff077424 */ /* 0x000fe200078e00ff */
[--C-:B------:R-:W-:Y:S01]  /*1240*/  LOP3.LUT R22, R22, 0x40, R3.reuse, 0xe2, !PT ;  /* 0x0000004016167812 */ /* 0x100fe200078ee203 */
[----:B------:R-:W-:Y:S01]  /*1250*/  USHF.R.S32.HI UR43, URZ, 0x7, UR5 ;  /* 0x000000073f2b7899 */ /* 0x000fe20008011405 */
[----:B------:R-:W1:Y:S01]  /*1260*/  LDC R96, c[0x0][0x600] ;  /* 0x00018000ff607b82 */ /* 0x000e620000000800 */
[----:B------:R-:W-:Y:S01]  /*1270*/  IADD3 R3, RZ, -R0, -R3 ;  /* 0x80000000ff037210 */ /* 0x000fe20007ffe803 */
[----:B------:R-:W-:Y:S01]  /*1280*/  IMAD.U32 R4, RZ, RZ, UR6 ;  /* 0x00000006ff047e24 */ /* 0x000fe2000f8e00ff */
[C---:B------:R-:W-:Y:S01]  /*1290*/  LOP3.LUT R93, R94.reuse, 0x3, RZ, 0xc0, !PT ;  /* 0x000000035e5d7812 */ /* 0x040fe200078ec0ff */
[----:B------:R-:W-:Y:S01]  /*12a0*/  UISETP.LT.AND UP0, UPT, UR43, 0x1, UPT ;  /* 0x000000012b00788c */ /* 0x000fe2000bf01270 */
[----:B------:R-:W-:Y:S01]  /*12b0*/  LOP3.LUT R95, R94, 0x80, RZ, 0xc0, !PT ;  /* 0x000000805e5f7812 */ /* 0x000fe200078ec0ff */
[----:B------:R-:W-:Y:S01]  /*12c0*/  IMAD R3, R6, -0x40, R3 ;  /* 0xffffffc006037824 */ /* 0x000fe200078e0203 */
[----:B------:R-:W-:Y:S01]  /*12d0*/  ULDC UR4, c[0x0][0x284] ;  /* 0x0000a10000047ab9 */ /* 0x000fe20000000800 */
[----:B--2---:R-:W-:Y:S01]  /*12e0*/  SHF.L.U32 R5, R5, R92, RZ ;  /* 0x0000005c05057219 */ /* 0x004fe200000006ff */
[----:B------:R-:W-:Y:S01]  /*12f0*/  USEL UR44, UR43, 0x1, UP0 ;  /* 0x000000012b2c7887 */ /* 0x000fe20008000000 */
[----:B------:R-:W-:Y:S01]  /*1300*/  IMAD R93, R93, -0x2, R4 ;  /* 0xfffffffe5d5d7824 */ /* 0x000fe200078e0204 */
[----:B------:R-:W-:Y:S01]  /*1310*/  LOP3.LUT R22, R22, R0, RZ, 0xfc, !PT ;  /* 0x0000000016167212 */ /* 0x000fe200078efcff */
[----:B------:R-:W-:Y:S01]  /*1320*/  IMAD.SHL.U32 R94, R94, 0x2, RZ ;  /* 0x000000025e5e7824 */ /* 0x000fe200078e00ff */
[----:B------:R-:W-:Y:S01]  /*1330*/  SHF.L.U32 R92, R7, R92, RZ ;  /* 0x0000005c075c7219 */ /* 0x000fe200000006ff */
[----:B------:R-:W-:Y:S01]  /*1340*/  VIADD R98, R3, UR4 ;  /* 0x0000000403627c36 */ /* 0x000fe20008000000 */
[----:B------:R-:W-:Y:S01]  /*1350*/  LOP3.LUT R103, R18, 0x1, RZ, 0xfc, !PT ;  /* 0x0000000112677812 */ /* 0x000fe200078efcff */
[----:B------:R-:W-:Y:S01]  /*1360*/  IMAD.MOV.U32 R23, RZ, RZ, RZ ;  /* 0x000000ffff177224 */ /* 0x000fe200078e00ff */
[C---:B0-----:R-:W-:Y:S01]  /*1370*/  SHF.L.U64.HI R91, R90.reuse, 0x3, R91 ;  /* 0x000000035a5b7819 */ /* 0x041fe2000001025b */
[----:B------:R-:W-:Y:S01]  /*1380*/  IMAD.SHL.U32 R90, R90, 0x8, RZ ;  /* 0x000000085a5a7824 */ /* 0x000fe200078e00ff */
[----:B------:R-:W-:Y:S01]  /*1390*/  SHF.R.U32.HI R95, RZ, 0x7, R95 ;  /* 0x00000007ff5f7819 */ /* 0x000fe2000001165f */
[----:B------:R-:W-:Y:S01]  /*13a0*/  UIADD3 UR44, UR43, -UR44, URZ ;  /* 0x8000002c2b2c7290 */ /* 0x000fe2000fffe03f */
[----:B------:R-:W-:Y:S01]  /*13b0*/  LOP3.LUT R97, RZ, R5, RZ, 0x33, !PT ;  /* 0x00000005ff617212 */ /* 0x000fe200078e33ff */
[----:B------:R-:W-:Y:S01]  /*13c0*/  UMOV UR40, URZ ;  /* 0x0000003f00287c82 */ /* 0x000fe20008000000 */
[----:B------:R-:W-:Y:S01]  /*13d0*/  UMOV UR42, URZ ;  /* 0x0000003f002a7c82 */ /* 0x000fe20008000000 */
[----:B-1----:R-:W-:-:S08]  /*13e0*/  VIADD R96, R96, 0xffffffff ;  /* 0xffffffff60607836 */ /* 0x002fd00000000000 */
.L_x_162:
[----:B0-----:R-:W0:Y:S01]  /*13f0*/  SHFL.IDX PT, R0, R95, RZ, 0x1f ;  /* 0x00001fff5f007589 */ /* 0x001e2200000e0000 */
[----:B-1----:R-:W1:Y:S01]  /*1400*/  S2UR UR7, SR_CgaCtaId ;  /* 0x00000000000779c3 */ /* 0x002e620000008800 */
[----:B------:R-:W-:Y:S01]  /*1410*/  UMOV UR6, 0x400 ;  /* 0x0000040000067882 */ /* 0x000fe20000000000 */
[----:B0-----:R-:W-:Y:S01]  /*1420*/  R2UR UR4, R0 ;  /* 0x00000000000472ca */ /* 0x001fe200000e0000 */
[----:B-1----:R-:W-:-:S12]  /*1430*/  ULEA UR6, UR7, UR6, 0x18 ;  /* 0x0000000607067291 */ /* 0x002fd8000f8ec03f */
[----:B------:R-:W-:-:S04]  /*1440*/  ULEA.HI UR5, UR4, UR4, URZ, 0x1 ;  /* 0x0000000404057291 */ /* 0x000fc8000f8f083f */
[----:B------:R-:W-:-:S04]  /*1450*/  ULOP3.LUT UR5, UR5, 0x7fffe, URZ, 0xc0, !UPT ;  /* 0x0007fffe05057892 */ /* 0x000fc8000f8ec03f */
[----:B------:R-:W-:-:S03]  /*1460*/  UIADD3 UR5, UR4, -UR5, URZ ;  /* 0x8000000504057290 */ /* 0x000fc6000fffe03f */
[----:B------:R-:W-:Y:S01]  /*1470*/  ULDC UR4, c[0x0][0x28c] ;  /* 0x0000a30000047ab9 */ /* 0x000fe20000000800 */
[----:B------:R-:W-:Y:S01]  /*1480*/  ULEA UR5, UR5, UR6, 0xd ;  /* 0x0000000605057291 */ /* 0x000fe2000f8e683f */
[----:B------:R-:W-:-:S03]  /*1490*/  ISETP.LT.AND P0, PT, RZ, UR4, PT ;  /* 0x00000004ff007c0c */ /* 0x000fc6000bf01270 */
[----:B------:R-:W-:-:S04]  /*14a0*/  UIADD3 UR5, UR5, 0x100, URZ ;  /* 0x0000010005057890 */ /* 0x000fc8000fffe03f */
[----:B------:R-:W-:-:S04]  /*14b0*/  USHF.R.U32.HI UR5, URZ, 0x4, UR5 ;  /* 0x000000043f057899 */ /* 0x000fc80008011605 */
[----:B------:R-:W-:-:S04]  /*14c0*/  ULOP3.LUT UR5, UR5, 0x3fff, URZ, 0xc0, !UPT ;  /* 0x00003fff05057892 */ /* 0x000fc8000f8ec03f */
[----:B------:R-:W-:Y:S01]  /*14d0*/  ULOP3.LUT UR45, UR5, 0x10000, URZ, 0xfc, !UPT ;  /* 0x00010000052d7892 */ /* 0x000fe2000f8efc3f */
[----:B--2345:R-:W-:Y:S11]  /*14e0*/  @P0 BRA `(.L_x_17) ;  /* 0x0000000000400947 */ /* 0x03cff60003800000 */
[----:B------:R-:W-:Y:S01]  /*14f0*/  MOV R0, 0x0 ;  /* 0x0000000000007802 */ /* 0x000fe20000000f00 */
[----:B------:R-:W-:Y:S01]  /*1500*/  ULDC.64 UR4, c[0x4][0x68] ;  /* 0x01001a0000047ab9 */ /* 0x000fe20000000a00 */
[----:B------:R-:W-:Y:S01]  /*1510*/  ULDC.64 UR6, c[0x4][0x8] ;  /* 0x0100020000067ab9 */ /* 0x000fe20000000a00 */
[----:B------:R-:W-:Y:S01]  /*1520*/  IMAD.U32 R4, RZ, RZ, UR4 ;  /* 0x00000004ff047e24 */ /* 0x000fe2000f8e00ff */
[----:B------:R0:W1:Y:S01]  /*1530*/  LDC.64 R14, c[0x4][R0] ;  /* 0x01000000000e7b82 */ /* 0x0000620000000a00 */
[----:B------:R-:W-:Y:S01]  /*1540*/  IMAD.U32 R5, RZ, RZ, UR5 ;  /* 0x00000005ff057e24 */ /* 0x000fe2000f8e00ff */
[----:B------:R-:W-:Y:S01]  /*1550*/  ULDC.64 UR4, c[0x4][0x70] ;  /* 0x01001c0000047ab9 */ /* 0x000fe20000000a00 */
[----:B------:R-:W-:Y:S02]  /*1560*/  IMAD.U32 R10, RZ, RZ, UR6 ;  /* 0x00000006ff0a7e24 */ /* 0x000fe4000f8e00ff */
[----:B------:R-:W-:Y:S02]  /*1570*/  IMAD.U32 R6, RZ, RZ, UR4 ;  /* 0x00000004ff067e24 */ /* 0x000fe4000f8e00ff */
[----:B------:R-:W-:-:S02]  /*1580*/  IMAD.U32 R7, RZ, RZ, UR5 ;  /* 0x00000005ff077e24 */ /* 0x000fc4000f8e00ff */
[----:B------:R-:W-:Y:S02]  /*1590*/  IMAD.U32 R11, RZ, RZ, UR7 ;  /* 0x00000007ff0b7e24 */ /* 0x000fe4000f8e00ff */
[----:B------:R-:W-:Y:S02]  /*15a0*/  IMAD.MOV.U32 R8, RZ, RZ, 0x1e1 ;  /* 0x000001e1ff087424 */ /* 0x000fe400078e00ff */
[----:B------:R-:W-:Y:S02]  /*15b0*/  IMAD.MOV.U32 R12, RZ, RZ, 0x1 ;  /* 0x00000001ff0c7424 */ /* 0x000fe400078e00ff */
[----:B0-----:R-:W-:-:S07]  /*15c0*/  IMAD.MOV.U32 R13, RZ, RZ, RZ ;  /* 0x000000ffff0d7224 */ /* 0x001fce00078e00ff */
[----:B------:R-:W-:-:S07]  /*15d0*/  LEPC R20, `(.L_x_17) ;  /* 0x000000001014794e */ /* 0x000fce0000000000 */
[----:B-1---5:R-:W-:Y:S05]  /*15e0*/  CALL.ABS.NOINC R14 ;  /* 0x000000000e007343 */ /* 0x022fea0003c00000 */
.L_x_17:
[----:B------:R-:W-:-:S13]  /*15f0*/  ISETP.NE.AND P0, PT, R103, 0x3, PT ;  /* 0x000000036700780c */ /* 0x000fda0003f05270 */
[----:B------:R-:W-:Y:S05]  /*1600*/  @!P0 BRA `(.L_x_18) ;  /* 0x0000000000048947 */ /* 0x000fea0003800000 */
[----:B------:R-:W-:Y:S01]  /*1610*/  BPT.TRAP 0x1 ;  /* 0x000000040000795c */ /* 0x000fe20000300000 */
.L_x_18:
[----:B------:R-:W0:Y:S01]  /*1620*/  S2UR UR5, SR_CgaCtaId ;  /* 0x00000000000579c3 */ /* 0x000e220000008800 */
[----:B------:R-:W-:Y:S01]  /*1630*/  UMOV UR4, 0x400 ;  /* 0x0000040000047882 */ /* 0x000fe20000000000 */
[----:B------:R-:W-:Y:S02]  /*1640*/  IMAD.U32 R0, RZ, RZ, UR40 ;  /* 0x00000028ff007e24 */ /* 0x000fe4000f8e00ff */
[----:B------:R-:W-:-:S03]  /*1650*/  IMAD.U32 R3, RZ, RZ, UR42 ;  /* 0x0000002aff037e24 */ /* 0x000fc6000f8e00ff */
[----:B------:R-:W-:Y:S01]  /*1660*/  SHF.L.U32 R0, R0, 0x1f, RZ ;  /* 0x0000001f00007819 */ /* 0x000fe200000006ff */
[----:B0-----:R-:W-:-:S06]  /*1670*/  ULEA UR4, UR5, UR4, 0x18 ;  /* 0x0000000405047291 */ /* 0x001fcc000f8ec03f */
[----:B------:R-:W-:-:S04]  /*1680*/  IMAD.U32 R6, RZ, RZ, UR4 ;  /* 0x00000004ff067e24 */ /* 0x000fc8000f8e00ff */
[----:B------:R-:W-:-:S04]  /*1690*/  IMAD R3, R3, 0x8, R6 ;  /* 0x0000000803037824 */ /* 0x000fc800078e0206 */
[----:B------:R0:W1:Y:S01]  /*16a0*/  SYNCS.PHASECHK.TRANS64.TRYWAIT P1, [R3+URZ], R0 ;  /* 0x00000000030075a7 */ /* 0x000062000802017f */
[----:B------:R-:W-:Y:S05]  /*16b0*/  @!P0 BRA `(.L_x_19) ;  /* 0x0000000000048947 */ /* 0x000fea0003800000 */
[----:B------:R-:W-:Y:S01]  /*16c0*/  BPT.TRAP 0x1 ;  /* 0x000000040000795c */ /* 0x000fe20000300000 */
.L_x_19:
[----:B------:R-:W-:-:S05]  /*16d0*/  IMAD.U32 R4, RZ, RZ, UR44 ;  /* 0x0000002cff047e24 */ /* 0x000fca000f8e00ff */
[----:B------:R-:W-:Y:S01]  /*16e0*/  ISETP.GE.AND P2, PT, R4, 0x1, PT ;  /* 0x000000010400780c */ /* 0x000fe20003f46270 */
[----:B-1----:R-:W-:-:S12]  /*16f0*/  @P1 BRA `(.L_x_20) ;  /* 0x0000000000081947 */ /* 0x002fd80003800000 */
[----:B------:R-:W1:Y:S02]  /*1700*/  SYNCS.PHASECHK.TRANS64.TRYWAIT P1, [R3+URZ], R0 ;  /* 0x00000000030075a7 */ /* 0x000e64000802017f */
[----:B-1----:R-:W-:Y:S05]  /*1710*/  @!P1 BRA `(.L_x_21) ;  /* 0x00000068004c9947 */ /* 0x002fea0003800000 */
.L_x_20:
[----:B------:R-:W-:Y:S05]  /*1720*/  WARPSYNC.ALL ;  /* 0x0000000000007948 */ /* 0x000fea0003800000 */
[----:B------:R-:W-:Y:S01]  /*1730*/  R2UR UR4, R6 ;  /* 0x00000000060472ca */ /* 0x000fe200000e0000 */
[----:B------:R-:W-:Y:S01]  /*1740*/  ULEA UR5, UR42, UR45, 0xb ;  /* 0x0000002d2a057291 */ /* 0x000fe2000f8e583f */
[----:B------:R-:W-:Y:S01]  /*1750*/  WARPGROUP.ARRIVE ;  /* 0x00000000000079c5 */ /* 0x000fe20000000000 */
[----:B------:R-:W-:Y:S01]  /*1760*/  UMOV UR9, 0x40000040 ;  /* 0x4000004000097882 */ /* 0x000fe20000000000 */
[----:B------:R-:W-:-:S04]  /*1770*/  UMOV UR11, 0x40000040 ;  /* 0x40000040000b7882 */ /* 0x000fc80000000000 */
[----:B------:R-:W-:-:S05]  /*1780*/  UMOV UR8, UR5 ;  /* 0x0000000500087c82 */ /* 0x000fca0008000000 */
[----:B------:R-:W-:-:S04]  /*1790*/  UIADD3 UR4, UR4, 0x18100, URZ ;  /* 0x0001810004047890 */ /* 0x000fc8000fffe03f */
[----:B------:R-:W-:-:S04]  /*17a0*/  USHF.R.U32.HI UR4, URZ, 0x4, UR4 ;  /* 0x000000043f047899 */ /* 0x000fc80008011604 */
[----:B------:R-:W-:-:S04]  /*17b0*/  ULOP3.LUT UR4, UR4, 0x3fff, URZ, 0xc0, !UPT ;  /* 0x00003fff04047892 */ /* 0x000fc8000f8ec03f */
[----:B------:R-:W-:-:S04]  /*17c0*/  ULOP3.LUT UR4, UR4, 0x10000, URZ, 0xfc, !UPT ;  /* 0x0001000004047892 */ /* 0x000fc8000f8efc3f */
[----:B------:R-:W-:-:S07]  /*17d0*/  ULEA UR6, UR42, UR4, 0xb ;  /* 0x000000042a067291 */ /* 0x000fce000f8e583f */
[----:B------:R-:W-:Y:S02]  /*17e0*/  UMOV UR10, UR6 ;  /* 0x00000006000a7c82 */ /* 0x000fe40008000000 */
[----:B------:R-:W-:Y:S01]  /*17f0*/  HGMMA.64x128x16.F32 R24, gdesc[UR8], RZ, !UPT, gsb0 ;  /* 0x01e00000081879f0 */ /* 0x000fe2000c0008ff */
[----:B------:R-:W-:Y:S02]  /*1800*/  UIADD3 UR8, UR5, 0x2, URZ ;  /* 0x0000000205087890 */ /* 0x000fe4000fffe03f */
[----:B------:R-:W-:Y:S01]  /*1810*/  UIADD3 UR10, UR6, 0x2, URZ ;  /* 0x00000002060a7890 */ /* 0x000fe2000fffe03f */
[----:B------:R-:W-:Y:S01]  /*1820*/  UMOV UR9, 0x40000040 ;  /* 0x4000004000097882 */ /* 0x000fe20000000000 */
[----:B------:R-:W-:Y:S01]  /*1830*/  UMOV UR11, 0x40000040 ;  /* 0x40000040000b7882 */ /* 0x000fe20000000000 */
[----:B------:R-:W-:Y:S02]  /*1840*/  WARPGROUP.DEPBAR.LE gsb0, 0x0 ;  /* 0x00008000000079c5 */ /* 0x000fe40000010000 */
[----:B------:R-:W-:-:S06]  /*1850*/  WARPGROUP.ARRIVE ;  /* 0x00000000000079c5 */ /* 0x000fcc0000000000 */
[----:B------:R-:W-:Y:S01]  /*1860*/  HGMMA.64x128x16.F32 R24, gdesc[UR8], R24, gsb0 ;  /* 0x01e00000081879f0 */ /* 0x000fe20008000818 */
        /* <DEDUP_REMOVED lines=41> */
[----:B------:R-:W-:Y:S03]  /*1b00*/  HGMMA.64x128x16.F32 R24, gdesc[UR8], R24, gsb0 ;  /* 0x01e00000081879f0 */ /* 0x000fe60008000818 */
[----:B------:R-:W-:Y:S02]  /*1b10*/  WARPGROUP.DEPBAR.LE gsb0, 0x0 ;  /* 0x00008000000079c5 */ /* 0x000fe40000010000 */
[----:B------:R-:W-:Y:S05]  /*1b20*/  @!P2 BRA `(.L_x_22) ;  /* 0x000000040098a947 */ /* 0x000fea0003800000 */
[----:B------:R-:W-:Y:S01]  /*1b30*/  UIADD3 UR5, UR42, 0x1, URZ ;  /* 0x000000012a057890 */ /* 0x000fe2000fffe03f */
[----:B01----:R-:W-:Y:S02]  /*1b40*/  IMAD.U32 R0, RZ, RZ, UR44 ;  /* 0x0000002cff007e24 */ /* 0x003fe4000f8e00ff */
[----:B------:R-:W-:Y:S01]  /*1b50*/  IMAD.U32 R3, RZ, RZ, UR42 ;  /* 0x0000002aff037e24 */ /* 0x000fe2000f8e00ff */
[----:B------:R-:W-:-:S04]  /*1b60*/  UISETP.NE.AND UP0, UPT, UR5, 0x3, UPT ;  /* 0x000000030500788c */ /* 0x000fc8000bf05270 */
[----:B------:R-:W-:Y:S02]  /*1b70*/  USEL UR6, URZ, 0x1, UP0 ;  /* 0x000000013f067887 */ /* 0x000fe40008000000 */
[----:B------:R-:W-:Y:S02]  /*1b80*/  USEL UR5, UR5, URZ, UP0 ;  /* 0x0000003f05057287 */ /* 0x000fe40008000000 */
[----:B------:R-:W-:-:S06]  /*1b90*/  ULOP3.LUT UR6, UR40, UR6, URZ, 0x3c, !UPT ;  /* 0x0000000628067292 */ /* 0x000fcc000f8e3c3f */
[----:B------:R-:W-:-:S07]  /*1ba0*/  IMAD.U32 R7, RZ, RZ, UR6 ;  /* 0x00000006ff077e24 */ /* 0x000fce000f8e00ff */
.L_x_29:
[----:B------:R-:W-:Y:S05]  /*1bb0*/  @!P0 BRA `(.L_x_23) ;  /* 0x0000000000048947 */ /* 0x000fea0003800000 */
[----:B------:R-:W-:Y:S01]  /*1bc0*/  BPT.TRAP 0x1 ;  /* 0x000000040000795c */ /* 0x000fe20000300000 */
.L_x_23:
[----:B------:R-:W0:Y:S01]  /*1bd0*/  S2UR UR7, SR_CgaCtaId ;  /* 0x00000000000779c3 */ /* 0x000e220000008800 */
[----:B------:R-:W-:Y:S01]  /*1be0*/  UMOV UR6, 0x400 ;  /* 0x0000040000067882 */ /* 0x000fe20000000000 */
[----:B------:R-:W-:Y:S01]  /*1bf0*/  IMAD.U32 R5, RZ, RZ, UR5 ;  /* 0x00000005ff057e24 */ /* 0x000fe2000f8e00ff */
[----:B------:R-:W-:Y:S01]  /*1c00*/  SHF.L.U32 R4, R7, 0x1f, RZ ;  /* 0x0000001f07047819 */ /* 0x000fe200000006ff */
[----:B0-----:R-:W-:-:S06]  /*1c10*/  ULEA UR6, UR7, UR6, 0x18 ;  /* 0x0000000607067291 */ /* 0x001fcc000f8ec03f */
[----:B------:R-:W-:-:S04]  /*1c20*/  IMAD.U32 R6, RZ, RZ, UR6 ;  /* 0x00000006ff067e24 */ /* 0x000fc8000f8e00ff */
[----:B------:R-:W-:-:S04]  /*1c30*/  IMAD R5, R5, 0x8, R6 ;  /* 0x0000000805057824 */ /* 0x000fc800078e0206 */
[----:B------:R0:W1:Y:S01]  /*1c40*/  SYNCS.PHASECHK.TRANS64.TRYWAIT P1, [R5+URZ], R4 ;  /* 0x00000004050075a7 */ /* 0x000062000802017f */
[----:B------:R-:W-:Y:S05]  /*1c50*/  @!P0 BRA `(.L_x_24) ;  /* 0x0000000000048947 */ /* 0x000fea0003800000 */
[----:B------:R-:W-:Y:S01]  /*1c60*/  BPT.TRAP 0x1 ;  /* 0x000000040000795c */ /* 0x000fe20000300000 */
.L_x_24:
[----:B-1----:R-:W-:Y:S05]  /*1c70*/  @P1 BRA `(.L_x_25) ;  /* 0x0000000000081947 */ /* 0x002fea0003800000 */
[----:B------:R-:W1:Y:S02]  /*1c80*/  SYNCS.PHASECHK.TRANS64.TRYWAIT P1, [R5+URZ], R4 ;  /* 0x00000004050075a7 */ /* 0x000e64000802017f */
[----:B-1----:R-:W-:Y:S05]  /*1c90*/  @!P1 BRA `(.L_x_26) ;  /* 0x0000006400009947 */ /* 0x002fea0003800000 */
.L_x_25:
[----:B------:R-:W-:Y:S01]  /*1ca0*/  ULEA UR6, UR5, UR45, 0xb ;  /* 0x0000002d05067291 */ /* 0x000fe2000f8e583f */
[----:B------:R-:W-:Y:S01]  /*1cb0*/  WARPGROUP.ARRIVE ;  /* 0x00000000000079c5 */ /* 0x000fe20000000000 */
[----:B------:R-:W-:Y:S01]  /*1cc0*/  ULEA UR7, UR5, UR4, 0xb ;  /* 0x0000000405077291 */ /* 0x000fe2000f8e583f */
[----:B------:R-:W-:Y:S01]  /*1cd0*/  UMOV UR9, 0x40000040 ;  /* 0x4000004000097882 */ /* 0x000fe20000000000 */
[----:B------:R-:W-:-:S03]  /*1ce0*/  UMOV UR11, 0x40000040 ;  /* 0x40000040000b7882 */ /* 0x000fc60000000000 */
[----:B------:R-:W-:Y:S02]  /*1cf0*/  UMOV UR8, UR6 ;  /* 0x0000000600087c82 */ /* 0x000fe40008000000 */
[----:B------:R-:W-:Y:S02]  /*1d00*/  UMOV UR10, UR7 ;  /* 0x00000007000a7c82 */ /* 0x000fe40008000000 */
[----:B------:R-:W-:Y:S01]  /*1d10*/  HGMMA.64x128x16.F32 R24, gdesc[UR8], R24, gsb0 ;  /* 0x01e00000081879f0 */ /* 0x000fe20008000818 */
[----:B------:R-:W-:Y:S02]  /*1d20*/  UIADD3 UR8, UR6, 0x2, URZ ;  /* 0x0000000206087890 */ /* 0x000fe4000fffe03f */
[----:B------:R-:W-:Y:S01]  /*1d30*/  UIADD3 UR10, UR7, 0x2, URZ ;  /* 0x00000002070a7890 */ /* 0x000fe2000fffe03f */
[----:B------:R-:W-:Y:S01]  /*1d40*/  UMOV UR9, 0x40000040 ;  /* 0x4000004000097882 */ /* 0x000fe20000000000 */
[----:B------:R-:W-:Y:S01]  /*1d50*/  UMOV UR11, 0x40000040 ;  /* 0x40000040000b7882 */ /* 0x000fe20000000000 */
[----:B------:R-:W-:-:S02]  /*1d60*/  WARPGROUP.DEPBAR.LE gsb0, 0x0 ;  /* 0x00008000000079c5 */ /* 0x000fc40000010000 */
        /* <DEDUP_REMOVED lines=46> */
[----:B------:R-:W-:Y:S01]  /*2050*/  BPT.TRAP 0x1 ;  /* 0x000000040000795c */ /* 0x000fe20000300000 */
.L_x_27:
[----:B------:R-:W-:-:S13]  /*2060*/  ISETP.NE.AND P1, PT, R102, RZ, PT ;  /* 0x000000ff6600720c */ /* 0x000fda0003f25270 */
[----:B01----:R-:W-:-:S04]  /*2070*/  @P1 IMAD R4, R3, 0x8, R6 ;  /* 0x0000000803041824 */ /* 0x003fc800078e0206 */
[----:B------:R-:W-:-:S05]  /*2080*/  @P1 VIADD R4, R4, 0x18 ;  /* 0x0000001804041836 */ /* 0x000fca0000000000 */
[----:B------:R-:W-:-:S04]  /*2090*/  @P1 PRMT R4, R19, 0x654, R4 ;  /* 0x0000065413041816 */ /* 0x000fc80000000004 */
[----:B------:R0:W-:Y:S01]  /*20a0*/  @P1 SYNCS.ARRIVE.TRANS64.RED.A1T0 RZ, [R4+URZ], RZ ;  /* 0x000000ff04ff19a7 */ /* 0x0001e2000810043f */
[----:B------:R-:W-:-:S13]  /*20b0*/  ISETP.GT.U32.AND P1, PT, R18, 0x1, PT ;  /* 0x000000011200780c */ /* 0x000fda0003f24070 */
[----:B0-----:R-:W-:Y:S05]  /*20c0*/  @P1 BRA `(.L_x_28) ;  /* 0x0000000000041947 */ /* 0x001fea0003800000 */
[----:B------:R-:W-:Y:S01]  /*20d0*/  BPT.TRAP 0x1 ;  /* 0x000000040000795c */ /* 0x000fe20000300000 */
.L_x_28:
[----:B------:R-:W-:Y:S01]  /*20e0*/  UIADD3 UR5, UR5, 0x1, URZ ;  /* 0x0000000105057890 */ /* 0x000fe2000fffe03f */
[C---:B------:R-:W-:Y:S01]  /*20f0*/  ISETP.GT.AND P2, PT, R0.reuse, 0x1, PT ;  /* 0x000000010000780c */ /* 0x040fe20003f44270 */
[----:B------:R-:W-:Y:S02]  /*2100*/  VIADD R3, R3, 0x1 ;  /* 0x0000000103037836 */ /* 0x000fe40000000000 */
[----:B------:R-:W-:Y:S01]  /*2110*/  UISETP.NE.AND UP0, UPT, UR5, 0x3, UPT ;  /* 0x000000030500788c */ /* 0x000fe2000bf05270 */
[----:B------:R-:W-:Y:S02]  /*2120*/  VIADD R0, R0, 0xffffffff ;  /* 0xffffffff00007836 */ /* 0x000fe40000000000 */
[C---:B------:R-:W-:Y:S01]  /*2130*/  ISETP.NE.AND P1, PT, R3.reuse, 0x3, PT ;  /* 0x000000030300780c */ /* 0x040fe20003f25270 */
[----:B------:R-:W-:Y:S02]  /*2140*/  USEL UR6, URZ, 0x1, UP0 ;  /* 0x000000013f067887 */ /* 0x000fe40008000000 */
[----:B------:R-:W-:Y:S01]  /*2150*/  USEL UR5, UR5, URZ, UP0 ;  /* 0x0000003f05057287 */ /* 0x000fe20008000000 */
[----:B------:R-:W-:-:S03]  /*2160*/  SEL R3, R3, RZ, P1 ;  /* 0x000000ff03037207 */ /* 0x000fc60000800000 */
[----:B------:R-:W-:Y:S01]  /*2170*/  LOP3.LUT R7, R7, UR6, RZ, 0x3c, !PT ;  /* 0x0000000607077c12 */ /* 0x000fe2000f8e3cff */
[----:B------:R-:W-:Y:S07]  /*2180*/  @P2 BRA `(.L_x_29) ;  /* 0xfffffff800882947 */ /* 0x000fee000383ffff */
.L_x_22:
[----:B01----:R-:W0:Y:S02]  /*2190*/  LDC R0, c[0x0][0x28c] ;  /* 0x0000a300ff007b82 */ /* 0x003e240000000800 */
[----:B0-----:R-:W-:-:S13]  /*21a0*/  ISETP.GE.AND P1, PT, R0, 0x1, PT ;  /* 0x000000010000780c */ /* 0x001fda0003f26270 */
[----:B------:R-:W-:Y:S05]  /*21b0*/  @!P1 BRA `(.L_x_30) ;  /* 0x0000000000449947 */ /* 0x000fea0003800000 */
[----:B------:R-:W-:Y:S05]  /*21c0*/  @!P0 BRA `(.L_x_31) ;  /* 0x0000000000048947 */ /* 0x000fea0003800000 */
[----:B------:R-:W-:Y:S01]  /*21d0*/  BPT.TRAP 0x1 ;  /* 0x000000040000795c */ /* 0x000fe20000300000 */
.L_x_31:
[----:B------:R-:W-:-:S13]  /*21e0*/  ISETP.NE.AND P0, PT, R102, RZ, PT ;  /* 0x000000ff6600720c */ /* 0x000fda0003f05270 */
[----:B------:R-:W-:-:S05]  /*21f0*/  VOTEU.ANY UP0, P0 ;  /* 0x00000000003f7886 */ /* 0x000fca0000000100 */
[----:B------:R-:W-:-:S06]  /*2200*/  @UP0 UIADD3 UR4, UR44, UR42, URZ ;  /* 0x0000002a2c040290 */ /* 0x000fcc000fffe03f */
[----:B------:R-:W-:Y:S02]  /*2210*/  IMAD.U32 R4, RZ, RZ, UR4 ;  /* 0x00000004ff047e24 */ /* 0x000fe4000f8e00ff */
[----:B------:R-:W-:Y:S02]  /*2220*/  IMAD.U32 R3, RZ, RZ, UR4 ;  /* 0x00000004ff037e24 */ /* 0x000fe4000f8e00ff */
[----:B------:R-:W-:-:S05]  /*2230*/  @P0 IMAD.WIDE.U32 R4, R4, -0x55555555, RZ ;  /* 0xaaaaaaab04040825 */ /* 0x000fca00078e00ff */
[----:B------:R-:W-:-:S05]  /*2240*/  @P0 SHF.R.U32.HI R0, RZ, 0x1, R5 ;  /* 0x00000001ff000819 */ /* 0x000fca0000011605 */
[----:B------:R-:W-:-:S04]  /*2250*/  @P0 IMAD R0, R0, -0x3, R3 ;  /* 0xfffffffd00000824 */ /* 0x000fc800078e0203 */
[----:B------:R-:W-:-:S04]  /*2260*/  @P0 IMAD R0, R0, 0x8, R6 ;  /* 0x0000000800000824 */ /* 0x000fc800078e0206 */
[----:B------:R-:W-:-:S05]  /*2270*/  @P0 VIADD R0, R0, 0x18 ;  /* 0x0000001800000836 */ /* 0x000fca0000000000 */
[----:B------:R-:W-:-:S04]  /*2280*/  @P0 PRMT R0, R19, 0x654, R0 ;  /* 0x0000065413000816 */ /* 0x000fc80000000000 */
[----:B------:R0:W-:Y:S01]  /*2290*/  @P0 SYNCS.ARRIVE.TRANS64.RED.A1T0 RZ, [R0+URZ], RZ ;  /* 0x000000ff00ff09a7 */ /* 0x0001e2000810043f */
[----:B------:R-:W-:-:S13]  /*22a0*/  ISETP.GT.U32.AND P0, PT, R18, 0x1, PT ;  /* 0x000000011200780c */ /* 0x000fda0003f04070 */
[----:B0-----:R-:W-:Y:S05]  /*22b0*/  @P0 BRA `(.L_x_30) ;  /* 0x0000000000040947 */ /* 0x001fea0003800000 */
[----:B------:R-:W-:Y:S01]  /*22c0*/  BPT.TRAP 0x1 ;  /* 0x000000040000795c */ /* 0x000fe20000300000 */
.L_x_30:
[----:B------:R-:W-:Y:S01]  /*22d0*/  IMAD.SHL.U32 R3, R100, 0x80, RZ ;  /* 0x0000008064037824 */ /* 0x000fe200078e00ff */
[----:B------:R-:W-:Y:S01]  /*22e0*/  UIADD3 UR42, UR43, UR42, URZ ;  /* 0x0000002a2b2a7290 */ /* 0x000fe2000fffe03f */
[----:B------:R-:W-:Y:S01]  /*22f0*/  SHF.R.S32.HI R13, RZ, 0x1f, R99 ;  /* 0x0000001fff0d7819 */ /* 0x000fe20000011463 */
[----:B------:R-:W-:Y:S01]  /*2300*/  UISETP.GE.U32.AND UP1, UPT, UR43, 0x3, UPT ;  /* 0x000000032b00788c */ /* 0x000fe2000bf26070 */
[----:B------:R-:W-:Y:S01]  /*2310*/  IMAD.SHL.U32 R7, R101, 0x80, RZ ;  /* 0x0000008065077824 */ /* 0x000fe200078e00ff */
[----:B------:R-:W-:Y:S01]  /*2320*/  ULDC UR7, c[0x0][0x288] ;  /* 0x0000a20000077ab9 */ /* 0x000fe20000000800 */
[C---:B------:R-:W-:Y:S01]  /*2330*/  LOP3.LUT R8, R3.reuse, 0x6, R94, 0xf8, !PT ;  /* 0x0000000603087812 */ /* 0x040fe200078ef85e */
[----:B------:R-:W-:Y:S01]  /*2340*/  UISETP.GT.U32.AND UP0, UPT, UR42, 0x2, UPT ;  /* 0x000000022a00788c */ /* 0x000fe2000bf04070 */
[----:B------:R-:W-:Y:S01]  /*2350*/  ISETP.GE.AND P0, PT, R3, UR7, PT ;  /* 0x0000000703007c0c */ /* 0x000fe2000bf06270 */
[----:B------:R-:W-:Y:S01]  /*2360*/  ULDC.64 UR4, c[0x0][0x5d0] ;  /* 0x0001740000047ab9 */ /* 0x000fe20000000a00 */
[--C-:B------:R-:W-:Y:S01]  /*2370*/  SHF.R.S32.HI R9, RZ, 0x1f, R8.reuse ;  /* 0x0000001fff097819 */ /* 0x100fe20000011408 */
[----:B------:R-:W-:Y:S01]  /*2380*/  ULDC UR10, c[0x0][0x284] ;  /* 0x0000a100000a7ab9 */ /* 0x000fe20000000800 */
[----:B------:R-:W-:Y:S01]  /*2390*/  IMAD R0, R13, UR4, RZ ;  /* 0x000000040d007c24 */ /* 0x000fe2000f8e02ff */
[----:B------:R-:W-:Y:S01]  /*23a0*/  UISETP.LT.U32.AND UP0, UPT, UR43, 0x3, UP0 ;  /* 0x000000032b00788c */ /* 0x000fe20008701070 */
[----:B------:R-:W-:Y:S01]  /*23b0*/  ISETP.GE.OR P0, PT, R7, UR10, P0 ;  /* 0x0000000a07007c0c */ /* 0x000fe20008706670 */
[----:B------:R-:W-:Y:S01]  /*23c0*/  IMAD.WIDE.U32 R4, R99, UR4, R8 ;  /* 0x0000000463047c25 */ /* 0x000fe2000f8e0008 */
[----:B------:R-:W-:Y:S01]  /*23d0*/  ULDC.64 UR8, c[0x0][0x5c8] ;  /* 0x0001720000087ab9 */ /* 0x000fe20000000a00 */
[----:B------:R-:W-:-:S02]  /*23e0*/  USEL UR6, URZ, 0x1, !UP0 ;  /* 0x000000013f067887 */ /* 0x000fc4000c000000 */
[----:B------:R-:W-:Y:S01]  /*23f0*/  IMAD R11, R99, UR5, R0 ;  /* 0x00000005630b7c24 */ /* 0x000fe2000f8e0200 */
[----:B------:R-:W-:Y:S01]  /*2400*/  @UP1 UIMAD.WIDE.U32 UR4, UR42, -0x55555555, URZ ;  /* 0xaaaaaaab2a0418a5 */ /* 0x000fe2000f8e003f */
[----:B------:R-:W-:Y:S01]  /*2410*/  IMAD.WIDE R100, R101, 0x80, R22 ;  /* 0x0000008065647825 */ /* 0x000fe200078e0216 */
[----:B------:R-:W-:Y:S02]  /*2420*/  ULOP3.LUT UR40, UR40, UR6, URZ, 0x3c, !UPT ;  /* 0x0000000628287292 */ /* 0x000fe4000f8e3c3f */
[----:B------:R-:W-:Y:S01]  /*2430*/  @UP1 USHF.R.U32.HI UR4, URZ, 0x1, UR5 ;  /* 0x000000013f041899 */ /* 0x000fe20008011605 */
[----:B------:R-:W-:Y:S02]  /*2440*/  IMAD.IADD R5, R5, 0x1, R11 ;  /* 0x0000000105057824 */ /* 0x000fe400078e020b */
[----:B------:R-:W-:Y:S01]  /*2450*/  IMAD R11, R101, UR8, RZ ;  /* 0x00000008650b7c24 */ /* 0x000fe2000f8e02ff */
[----:B------:R-:W-:Y:S01]  /*2460*/  @UP1 ULOP3.LUT UR40, UR40, 0x1, UR4, 0x78, !UPT ;  /* 0x0000000128281892 */ /* 0x000fe2000f8e7804 */
[----:B------:R-:W-:-:S04]  /*2470*/  IMAD.WIDE.U32 R104, R100, UR8, R4 ;  /* 0x0000000864687c25 */ /* 0x000fc8000f8e0004 */
[----:B------:R-:W-:Y:S02]  /*2480*/  IMAD R11, R100, UR9, R11 ;  /* 0x00000009640b7c24 */ /* 0x000fe4000f8e020b */
[----:B------:R-:W-:Y:S01]  /*2490*/  IMAD.MOV.U32 R0, RZ, RZ, -0x1 ;  /* 0xffffffffff007424 */ /* 0x000fe200078e00ff */
[----:B------:R-:W-:Y:S06]  /*24a0*/  @P0 BRA `(.L_x_32) ;  /* 0x0000004000040947 */ /* 0x000fec0003800000 */
[----:B-----5:R-:W-:Y:S01]  /*24b0*/  FSETP.NEU.AND P1, PT, R89, RZ, PT ;  /* 0x000000ff5900720b */ /* 0x020fe20003f2d000 */
[----:B------:R-:W-:Y:S01]  /*24c0*/  IMAD.IADD R4, R93, 0x1, -R3 ;  /* 0x000000015d047824 */ /* 0x000fe200078e0a03 */
[----:B------:R-:W-:Y:S01]  /*24d0*/  BSSY B0, `(.L_x_32) ;  /* 0x00003fe000007945 */ /* 0x000fe20003800000 */
[----:B------:R-:W-:Y:S02]  /*24e0*/  IMAD.IADD R3, R98, 0x1, -R7 ;  /* 0x0000000162037824 */ /* 0x000fe400078e0a07 */
[----:B------:R-:W-:Y:S01]  /*24f0*/  IMAD.IADD R115, R105, 0x1, R11 ;  /* 0x0000000169737824 */ /* 0x000fe200078e020b */
[----:B------:R-:W-:-:S04]  /*2500*/  ISETP.GT.AND P0, PT, R4, RZ, PT ;  /* 0x000000ff0400720c */ /* 0x000fc80003f04270 */
[----:B------:R-:W-:-:S03]  /*2510*/  ISETP.GT.AND P3, PT, R3, RZ, P0 ;  /* 0x000000ff0300720c */ /* 0x000fc60000764270 */
[----:B------:R-:W-:Y:S10]  /*2520*/  @!P1 BRA `(.L_x_33) ;  /* 0x0000002c00289947 */ /* 0x000ff40003800000 */
[----:B------:R-:W0:Y:S01]  /*2530*/  LDC.64 R108, c[0x0][0x5b8] ;  /* 0x00016e00ff6c7b82 */ /* 0x000e220000000a00 */
[----:B------:R-:W-:-:S07]  /*2540*/  ULDC.64 UR4, c[0x0][0x5c0] ;  /* 0x0001700000047ab9 */ /* 0x000fce0000000a00 */
[----:B------:R-:W1:Y:S08]  /*2550*/  LDC.64 R110, c[0x0][0x5b0] ;  /* 0x00016c00ff6e7b82 */ /* 0x000e700000000a00 */
[----:B------:R-:W2:Y:S01]  /*2560*/  LDC.64 R112, c[0x0][0x5a8] ;  /* 0x00016a00ff707b82 */ /* 0x000ea20000000a00 */
[-C--:B0-----:R-:W-:Y:S02]  /*2570*/  IMAD R6, R13, R108.reuse, RZ ;  /* 0x0000006c0d067224 */ /* 0x081fe400078e02ff */
[----:B------:R-:W-:-:S04]  /*2580*/  IMAD.WIDE.U32 R106, R99, R108, R8 ;  /* 0x0000006c636a7225 */ /* 0x000fc800078e0008 */
[----:B------:R-:W-:Y:S02]  /*2590*/  IMAD R105, R99, R109, R6 ;  /* 0x0000006d63697224 */ /* 0x000fe400078e0206 */
[-C--:B-1----:R-:W-:Y:S02]  /*25a0*/  IMAD R5, R101, R110.reuse, RZ ;  /* 0x0000006e65057224 */ /* 0x082fe400078e02ff */
[----:B------:R-:W-:Y:S02]  /*25b0*/  IMAD.IADD R13, R107, 0x1, R105 ;  /* 0x000000016b0d7824 */ /* 0x000fe400078e0269 */
[----:B------:R-:W-:Y:S02]  /*25c0*/  IMAD.MOV.U32 R12, RZ, RZ, R106 ;  /* 0x000000ffff0c7224 */ /* 0x000fe400078e006a */
[C---:B------:R-:W-:Y:S02]  /*25d0*/  IMAD R109, R100.reuse, R111, R5 ;  /* 0x0000006f646d7224 */ /* 0x040fe400078e0205 */
[----:B------:R-:W-:-:S04]  /*25e0*/  IMAD.WIDE.U32 R6, R100, R110, R12 ;  /* 0x0000006e64067225 */ /* 0x000fc800078e000c */
[----:B------:R-:W-:Y:S01]  /*25f0*/  IMAD.IADD R5, R7, 0x1, R109 ;  /* 0x0000000107057824 */ /* 0x000fe200078e026d */
[----:B--2---:R-:W-:-:S04]  /*2600*/  LEA R14, P1, R6, R112, 0x1 ;  /* 0x00000070060e7211 */ /* 0x004fc800078208ff */
[----:B------:R-:W-:-:S05]  /*2610*/  LEA.HI.X R15, R6, R113, R5, 0x1, P1 ;  /* 0x00000071060f7211 */ /* 0x000fca00008f0c05 */
[----:B------:R0:W2:Y:S01]  /*2620*/  @P3 LDG.E.LTC128B.U16 R5, desc[UR36][R14.64] ;  /* 0x000000240e053981 */ /* 0x0000a2000c1e1520 */
[----:B------:R-:W-:Y:S01]  /*2630*/  IMAD.WIDE.U32 R6, R100, R110, R8 ;  /* 0x0000006e64067225 */ /* 0x000fe200078e0008 */
[----:B------:R-:W-:Y:S03]  /*2640*/  BSSY B1, `(.L_x_34) ;  /* 0x0000013000017945 */ /* 0x000fe60003800000 */
[----:B------:R-:W-:Y:S02]  /*2650*/  IMAD.IADD R7, R109, 0x1, R7 ;  /* 0x000000016d077824 */ /* 0x000fe400078e0207 */
[----:B------:R-:W-:Y:S01]  /*2660*/  IMAD.WIDE.U32 R20, R99, R108, R6 ;  /* 0x0000006c63147225 */ /* 0x000fe200078e0006 */
[----:B0-----:R-:W-:-:S03]  /*2670*/  SHF.L.U64.HI R15, R110, 0x3, R111 ;  /* 0x000000036e0f7819 */ /* 0x001fc6000001026f */
[----:B------:R-:W-:Y:S01]  /*2680*/  IMAD.IADD R7, R105, 0x1, R21 ;  /* 0x0000000169077824 */ /* 0x000fe200078e0215 */
[----:B------:R-:W-:Y:S01]  /*2690*/  LEA R6, P4, R20, R112, 0x1 ;  /* 0x0000007014067211 */ /* 0x000fe200078808ff */
[----:B------:R-:W-:-:S03]  /*26a0*/  IMAD.SHL.U32 R14, R110, 0x8, RZ ;  /* 0x000000086e0e7824 */ /* 0x000fc600078e00ff */
[----:B------:R-:W-:Y:S01]  /*26b0*/  LEA.HI.X R7, R20, R113, R7, 0x1, P4 ;  /* 0x0000007114077211 */ /* 0x000fe200020f0c07 */
[----:B--2---:R-:W-:-:S05]  /*26c0*/  HADD2.F32 R10, -RZ, R5.H0_H0 ;  /* 0x20000005ff0a7230 */ /* 0x004fca0000004100 */
[----:B------:R-:W-:Y:S01]  /*26d0*/  FMUL R11, R10, R89 ;  /* 0x000000590a0b7220 */ /* 0x000fe20000400000 */
[----:B------:R-:W-:-:S03]  /*26e0*/  LEA R10, P1, R104, UR4, 0x1 ;  /* 0x00000004680a7c11 */ /* 0x000fc6000f8208ff */
[----:B------:R-:W-:Y:S01]  /*26f0*/  FFMA R24, R24, R88, R11 ;  /* 0x0000005818187223 */ /* 0x000fe2000000000b */
[----:B------:R-:W-:Y:S02]  /*2700*/  LEA.HI.X R11, R104, UR5, R115, 0x1, P1 ;  /* 0x00000005680b7c11 */ /* 0x000fe400088f0c73 */
[----:B------:R-:W-:Y:S02]  /*2710*/  ISETP.GT.AND P1, PT, R4, 0x1, PT ;  /* 0x000000010400780c */ /* 0x000fe40003f24270 */
[----:B------:R-:W-:Y:S02]  /*2720*/  F2FP.F16.F32.PACK_AB R24, RZ, R24 ;  /* 0x00000018ff18723e */ /* 0x000fe400000000ff */
[----:B------:R-:W-:-:S03]  /*2730*/  ISETP.GT.AND P2, PT, R3, RZ, P1 ;  /* 0x000000ff0300720c */ /* 0x000fc60000f44270 */
[----:B------:R0:W-:Y:S10]  /*2740*/  @P3 STG.E.U16 desc[UR36][R10.64], R24 ;  /* 0x000000180a003986 */ /* 0x0001f4000c101524 */
[----:B------:R-:W-:Y:S05]  /*2750*/  @!P2 BRA `(.L_x_35) ;  /* 0x000000000004a947 */ /* 0x000fea0003800000 */
[----:B------:R1:W5:Y:S02]  /*2760*/  LDG.E.LTC128B.U16 R5, desc[UR36][R6.64+0x2] ;  /* 0x0000022406057981 */ /* 0x000364000c1e1520 */
.L_x_35:
[----:B------:R-:W-:Y:S05]  /*2770*/  BSYNC B1 ;  /* 0x0000000000017941 */ /* 0x000fea0003800000 */
.L_x_34:
[----:B-----5:R-:W-:Y:S01]  /*2780*/  HADD2.F32 R12, -RZ, R5.H0_H0 ;  /* 0x20000005ff0c7230 */ /* 0x020fe20000004100 */
[----:B------:R-:W-:Y:S01]  /*2790*/  ISETP.GT.AND P0, PT, R3, 0x8, P0 ;  /* 0x000000080300780c */ /* 0x000fe20000704270 */
[----:B------:R-:W-:Y:S01]  /*27a0*/  IMAD.WIDE.U32 R20, R100, R110, R14 ;  /* 0x0000006e64147225 */ /* 0x000fe200078e000e */
[----:B0-----:R-:W-:-:S03]  /*27b0*/  PRMT R24, R5, 0x7610, R24 ;  /* 0x0000761005187816 */ /* 0x001fc60000000018 */
[----:B------:R-:W-:Y:S01]  /*27c0*/  FMUL R12, R12, R89 ;  /* 0x000000590c0c7220 */ /* 0x000fe20000400000 */
[----:B------:R-:W-:Y:S01]  /*27d0*/  IMAD.IADD R109, R109, 0x1, R21 ;  /* 0x000000016d6d7824 */ /* 0x000fe200078e0215 */
[----:B------:R-:W-:Y:S02]  /*27e0*/  IADD3 R106, P3, R106, R20, RZ ;  /* 0x000000146a6a7210 */ /* 0x000fe40007f7e0ff */
[----:B------:R-:W-:-:S03]  /*27f0*/  FFMA R12, R25, R88, R12 ;  /* 0x00000058190c7223 */ /* 0x000fc6000000000c */
[----:B------:R-:W-:Y:S01]  /*2800*/  IMAD.X R13, R109, 0x1, R13, P3 ;  /* 0x000000016d0d7824 */ /* 0x000fe200018e060d */
[C---:B------:R-:W-:Y:S02]  /*2810*/  LEA R14, P3, R106.reuse, R112, 0x1 ;  /* 0x000000706a0e7211 */ /* 0x040fe400078608ff */
[----:B------:R-:W-:Y:S02]  /*2820*/  F2FP.F16.F32.PACK_AB R12, RZ, R12 ;  /* 0x0000000cff0c723e */ /* 0x000fe400000000ff */
[----:B------:R-:W-:Y:S02]  /*2830*/  LEA.HI.X R15, R106, R113, R13, 0x1, P3 ;  /* 0x000000716a0f7211 */ /* 0x000fe400018f0c0d */
[----:B------:R-:W-:-:S05]  /*2840*/  PRMT R21, R12, 0x7610, R21 ;  /* 0x000076100c157816 */ /* 0x000fca0000000015 */
[----:B------:R0:W-:Y:S04]  /*2850*/  @P2 STG.E.U16 desc[UR36][R10.64+0x2], R21 ;  /* 0x000002150a002986 */ /* 0x0001e8000c101524 */
[----:B------:R-:W2:Y:S01]  /*2860*/  @P0 LDG.E.LTC128B.U16 R24, desc[UR36][R14.64] ;  /* 0x000000240e180981 */ /* 0x000ea2000c1e1520 */
[----:B------:R-:W-:Y:S01]  /*2870*/  IADD3 R20, P2, R8, R20, RZ ;  /* 0x0000001408147210 */ /* 0x000fe20007f5e0ff */
[----:B------:R-:W-:Y:S01]  /*2880*/  BSSY B1, `(.L_x_36) ;  /* 0x0000011000017945 */ /* 0x000fe20003800000 */
[C---:B------:R-:W-:Y:S02]  /*2890*/  SHF.L.U64.HI R13, R90.reuse, 0x1, R91 ;  /* 0x000000015a0d7819 */ /* 0x040fe4000001025b */
[----:B------:R-:W-:Y:S01]  /*28a0*/  ISETP.GT.AND P1, PT, R3, 0x8, P1 ;  /* 0x000000080300780c */ /* 0x000fe20000f24270 */
[----:B0-----:R-:W-:Y:S01]  /*28b0*/  IMAD.X R21, R9, 0x1, R109, P2 ;  /* 0x0000000109157824 */ /* 0x001fe200010e066d */
[----:B------:R-:W-:Y:S01]  /*28c0*/  LEA R12, P2, R90, R10, 0x1 ;  /* 0x0000000a5a0c7211 */ /* 0x000fe200078408ff */
[----:B------:R-:W-:-:S04]  /*28d0*/  IMAD.WIDE.U32 R20, R99, R108, R20 ;  /* 0x0000006c63147225 */ /* 0x000fc800078e0014 */
[----:B------:R-:W-:Y:S02]  /*28e0*/  IMAD.X R13, R13, 0x1, R11, P2 ;  /* 0x000000010d0d7824 */ /* 0x000fe400010e060b */
[----:B------:R-:W-:Y:S02]  /*28f0*/  IMAD.IADD R9, R105, 0x1, R21 ;  /* 0x0000000169097824 */ /* 0x000fe400078e0215 */
[----:B--2---:R-:W-:-:S05]  /*2900*/  HADD2.F32 R8, -RZ, R24.H0_H0 ;  /* 0x20000018ff087230 */ /* 0x004fca0000004100 */
[----:B------:R-:W-:Y:S01]  /*2910*/  FMUL R5, R8, R89 ;  /* 0x0000005908057220 */ /* 0x000fe20000400000 */
[----:B------:R-:W-:-:S03]  /*2920*/  LEA R8, P3, R20, R112, 0x1 ;  /* 0x0000007014087211 */ /* 0x000fc600078608ff */
[----:B------:R-:W-:Y:S01]  /*2930*/  FFMA R5, R26, R88, R5 ;  /* 0x000000581a057223 */ /* 0x000fe20000000005 */
[----:B------:R-:W-:-:S04]  /*2940*/  LEA.HI.X R9, R20, R113, R9, 0x1, P3 ;  /* 0x0000007114097211 */ /* 0x000fc800018f0c09 */
[----:B------:R-:W-:-:S05]  /*2950*/  F2FP.F16.F32.PACK_AB R5, RZ, R5 ;  /* 0x00000005ff05723e */ /* 0x000fca00000000ff */
[----:B------:R0:W-:Y:S01]  /*2960*/  @P0 STG.E.U16 desc[UR36][R12.64], R5 ;  /* 0x000000050c000986 */ /* 0x0001e2000c101524 */
[----:B------:R-:W-:Y:S05]  /*2970*/  @!P1 BRA `(.L_x_37) ;  /* 0x0000000000049947 */ /* 0x000fea0003800000 */
[----:B------:R2:W5:Y:S02]  /*2980*/  LDG.E.LTC128B.U16 R24, desc[UR36][R8.64+0x2] ;  /* 0x0000022408187981 */ /* 0x000564000c1e1520 */
.L_x_37:
[----:B------:R-:W-:Y:S05]  /*2990*/  BSYNC B1 ;  /* 0x0000000000017941 */ /* 0x000fea0003800000 */
.L_x_36:
[----:B-----5:R-:W-:Y:S01]  /*29a0*/  HADD2.F32 R14, -RZ, R24.H0_H0 ;  /* 0x20000018ff0e7230 */ /* 0x020fe20000004100 */
[----:B------:R-:W-:Y:S01]  /*29b0*/  ISETP.GT.AND P0, PT, R4, 0x8, PT ;  /* 0x000000080400780c */ /* 0x000fe20003f04270 */
[----:B------:R-:W-:Y:S03]  /*29c0*/  BSSY B1, `(.L_x_38) ;  /* 0x0000008000017945 */ /* 0x000fe60003800000 */
[----:B------:R-:W-:Y:S01]  /*29d0*/  FMUL R14, R14, R89 ;  /* 0x000000590e0e7220 */ /* 0x000fe20000400000 */
[----:B------:R-:W-:-:S03]  /*29e0*/  ISETP.GT.AND P2, PT, R3, RZ, P0 ;  /* 0x000000ff0300720c */ /* 0x000fc60000744270 */
[----:B------:R-:W-:-:S05]  /*29f0*/  FFMA R14, R27, R88, R14 ;  /* 0x000000581b0e7223 */ /* 0x000fca000000000e */
[----:B------:R-:W-:-:S05]  /*2a00*/  F2FP.F16.F32.PACK_AB R14, RZ, R14 ;  /* 0x0000000eff0e723e */ /* 0x000fca00000000ff */
[----:B------:R3:W-:Y:S01]  /*2a10*/  @P1 STG.E.U16 desc[UR36][R12.64+0x2], R14 ;  /* 0x0000020e0c001986 */ /* 0x0007e2000c101524 */
[----:B------:R-:W-:Y:S05]  /*2a20*/  @!P2 BRA `(.L_x_39) ;  /* 0x000000000004a947 */ /* 0x000fea0003800000 */
[----:B------:R4:W5:Y:S02]  /*2a30*/  LDG.E.LTC128B.U16 R24, desc[UR36][R6.64+0x10] ;  /* 0x0000102406187981 */ /* 0x000964000c1e1520 */
.L_x_39:
[----:B------:R-:W-:Y:S05]  /*2a40*/  BSYNC B1 ;  /* 0x0000000000017941 */ /* 0x000fea0003800000 */
.L_x_38:
[----:B---3-5:R-:W-:Y:S01]  /*2a50*/  HADD2.F32 R14, -RZ, R24.H0_H0 ;  /* 0x20000018ff0e7230 */ /* 0x028fe20000004100 */
[----:B------:R-:W-:Y:S01]  /*2a60*/  ISETP.GT.AND P1, PT, R4, 0x9, PT ;  /* 0x000000090400780c */ /* 0x000fe20003f24270 */
[----:B------:R-:W-:Y:S03]  /*2a70*/  BSSY B1, `(.L_x_40) ;  /* 0x0000008000017945 */ /* 0x000fe60003800000 */
[----:B0-----:R-:W-:Y:S01]  /*2a80*/  FMUL R5, R14, R89 ;  /* 0x000000590e057220 */ /* 0x001fe20000400000 */
[----:B------:R-:W-:-:S03]  /*2a90*/  ISETP.GT.AND P3, PT, R3, RZ, P1 ;  /* 0x000000ff0300720c */ /* 0x000fc60000f64270 */
[----:B------:R-:W-:-:S05]  /*2aa0*/  FFMA R5, R28, R88, R5 ;  /* 0x000000581c057223 */ /* 0x000fca0000000005 */
[----:B------:R-:W-:-:S05]  /*2ab0*/  F2FP.F16.F32.PACK_AB R5, RZ, R5 ;  /* 0x00000005ff05723e */ /* 0x000fca00000000ff */
[----:B------:R0:W-:Y:S01]  /*2ac0*/  @P2 STG.E.U16 desc[UR36][R10.64+0x10], R5 ;  /* 0x000010050a002986 */ /* 0x0001e2000c101524 */
[----:B------:R-:W-:Y:S05]  /*2ad0*/  @!P3 BRA `(.L_x_41) ;  /* 0x000000000004b947 */ /* 0x000fea0003800000 */
[----:B------:R3:W5:Y:S02]  /*2ae0*/  LDG.E.LTC128B.U16 R24, desc[UR36][R6.64+0x12] ;  /* 0x0000122406187981 */ /* 0x000764000c1e1520 */
.L_x_41:
[----:B------:R-:W-:Y:S05]  /*2af0*/  BSYNC B1 ;  /* 0x0000000000017941 */ /* 0x000fea0003800000 */
.L_x_40:
[----:B-----5:R-:W-:Y:S01]  /*2b00*/  HADD2.F32 R14, -RZ, R24.H0_H0 ;  /* 0x20000018ff0e7230 */ /* 0x020fe20000004100 */
[----:B------:R-:W-:Y:S01]  /*2b10*/  ISETP.GT.AND P0, PT, R3, 0x8, P0 ;  /* 0x000000080300780c */ /* 0x000fe20000704270 */
[----:B------:R-:W-:Y:S03]  /*2b20*/  BSSY B1, `(.L_x_42) ;  /* 0x0000007000017945 */ /* 0x000fe60003800000 */
[----:B------:R-:W-:-:S04]  /*2b30*/  FMUL R14, R14, R89 ;  /* 0x000000590e0e7220 */ /* 0x000fc80000400000 */
[----:B------:R-:W-:-:S05]  /*2b40*/  FFMA R14, R29, R88, R14 ;  /* 0x000000581d0e7223 */ /* 0x000fca000000000e */
[----:B------:R-:W-:-:S05]  /*2b50*/  F2FP.F16.F32.PACK_AB R14, RZ, R14 ;  /* 0x0000000eff0e723e */ /* 0x000fca00000000ff */
[----:B------:R0:W-:Y:S01]  /*2b60*/  @P3 STG.E.U16 desc[UR36][R10.64+0x12], R14 ;  /* 0x0000120e0a003986 */ /* 0x0001e2000c101524 */
[----:B------:R-:W-:Y:S05]  /*2b70*/  @!P0 BRA `(.L_x_43) ;  /* 0x0000000000048947 */ /* 0x000fea0003800000 */
[----:B------:R0:W5:Y:S02]  /*2b80*/  LDG.E.LTC128B.U16 R24, desc[UR36][R8.64+0x10] ;  /* 0x0000102408187981 */ /* 0x000164000c1e1520 */
.L_x_43:
[----:B------:R-:W-:Y:S05]  /*2b90*/  BSYNC B1 ;  /* 0x0000000000017941 */ /* 0x000fea0003800000 */
.L_x_42:
[----:B0----5:R-:W-:Y:S01]  /*2ba0*/  HADD2.F32 R14, -RZ, R24.H0_H0 ;  /* 0x20000018ff0e7230 */ /* 0x021fe20000004100 */
        /* <DEDUP_REMOVED lines=8> */
.L_x_45:
[----:B------:R-:W-:Y:S05]  /*2c30*/  BSYNC B1 ;  /* 0x0000000000017941 */ /* 0x000fea0003800000 */
.L_x_44:
        /* <DEDUP_REMOVED lines=10> */
.L_x_47:
[----:B------:R-:W-:Y:S05]  /*2ce0*/  BSYNC B1 ;  /* 0x0000000000017941 */ /* 0x000fea0003800000 */
.L_x_46:
[----:B0----5:R-:W-:Y:S01]  /*2cf0*/  HADD2.F32 R14, -RZ, R24.H0_H0 ;  /* 0x20000018ff0e7230 */ /* 0x021fe20000004100 */
        /* <DEDUP_REMOVED lines=9> */
.L_x_49:
[----:B------:R-:W-:Y:S05]  /*2d90*/  BSYNC B1 ;  /* 0x0000000000017941 */ /* 0x000fea0003800000 */
.L_x_48:
        /* <DEDUP_REMOVED lines=9> */
.L_x_51:
[----:B------:R-:W-:Y:S05]  /*2e30*/  BSYNC B1 ;  /* 0x0000000000017941 */ /* 0x000fea0003800000 */
.L_x_50:
        /* <DEDUP_REMOVED lines=9> */
.L_x_53:
[----:B------:R-:W-:Y:S05]  /*2ed0*/  BSYNC B1 ;  /* 0x0000000000017941 */ /* 0x000fea0003800000 */
.L_x_52:
        /* <DEDUP_REMOVED lines=10> */
.L_x_55:
[----:B------:R-:W-:Y:S05]  /*2f80*/  BSYNC B1 ;  /* 0x0000000000017941 */ /* 0x000fea0003800000 */
.L_x_54:
        /* <DEDUP_REMOVED lines=10> */
.L_x_57:
[----:B------:R-:W-:Y:S05]  /*3030*/  BSYNC B1 ;  /* 0x0000000000017941 */ /* 0x000fea0003800000 */
.L_x_56:
        /* <DEDUP_REMOVED lines=9> */
.L_x_59:
[----:B------:R-:W-:Y:S05]  /*30d0*/  BSYNC B1 ;  /* 0x0000000000017941 */ /* 0x000fea0003800000 */
.L_x_58:
        /* <DEDUP_REMOVED lines=9> */
.L_x_61:
[----:B------:R-:W-:Y:S05]  /*3170*/  BSYNC B1 ;  /* 0x0000000000017941 */ /* 0x000fea0003800000 */
.L_x_60:
        /* <DEDUP_REMOVED lines=10> */
.L_x_63:
[----:B------:R-:W-:Y:S05]  /*3220*/  BSYNC B1 ;  /* 0x0000000000017941 */ /* 0x000fea0003800000 */
.L_x_62:
        /* <DEDUP_REMOVED lines=10> */
.L_x_65:
[----:B------:R-:W-:Y:S05]  /*32d0*/  BSYNC B1 ;  /* 0x0000000000017941 */ /* 0x000fea0003800000 */
.L_x_64:
        /* <DEDUP_REMOVED lines=9> */
.L_x_67:
[----:B------:R-:W-:Y:S05]  /*3370*/  BSYNC B1 ;  /* 0x0000000000017941 */ /* 0x000fea0003800000 */
.L_x_66:
        /* <DEDUP_REMOVED lines=9> */
.L_x_69:
[----:B------:R-:W-:Y:S05]  /*3410*/  BSYNC B1 ;  /* 0x0000000000017941 */ /* 0x000fea0003800000 */
.L_x_68:
        /* <DEDUP_REMOVED lines=10> */
.L_x_71:
[----:B------:R-:W-:Y:S05]  /*34c0*/  BSYNC B1 ;  /* 0x0000000000017941 */ /* 0x000fea0003800000 */
.L_x_70:
        /* <DEDUP_REMOVED lines=10> */
.L_x_73:
[----:B------:R-:W-:Y:S05]  /*3570*/  BSYNC B1 ;  /* 0x0000000000017941 */ /* 0x000fea0003800000 */
.L_x_72:
        /* <DEDUP_REMOVED lines=9> */
.L_x_75:
[----:B------:R-:W-:Y:S05]  /*3610*/  BSYNC B1 ;  /* 0x0000000000017941 */ /* 0x000fea0003800000 */
.L_x_74:
        /* <DEDUP_REMOVED lines=9> */
.L_x_77:
[----:B------:R-:W-:Y:S05]  /*36b0*/  BSYNC B1 ;  /* 0x0000000000017941 */ /* 0x000fea0003800000 */
.L_x_76:
        /* <DEDUP_REMOVED lines=10> */
.L_x_79:
[----:B------:R-:W-:Y:S05]  /*3760*/  BSYNC B1 ;  /* 0x0000000000017941 */ /* 0x000fea0003800000 */
.L_x_78:
        /* <DEDUP_REMOVED lines=10> */
.L_x_81:
[----:B------:R-:W-:Y:S05]  /*3810*/  BSYNC B1 ;  /* 0x0000000000017941 */ /* 0x000fea0003800000 */
.L_x_80:
        /* <DEDUP_REMOVED lines=9> */
.L_x_83:
[----:B------:R-:W-:Y:S05]  /*38b0*/  BSYNC B1 ;  /* 0x0000000000017941 */ /* 0x000fea0003800000 */
.L_x_82:
        /* <DEDUP_REMOVED lines=9> */
.L_x_85:
[----:B------:R-:W-:Y:S05]  /*3950*/  BSYNC B1 ;  /* 0x0000000000017941 */ /* 0x000fea0003800000 */
.L_x_84:
        /* <DEDUP_REMOVED lines=10> */
.L_x_87:
[----:B------:R-:W-:Y:S05]  /*3a00*/  BSYNC B1 ;  /* 0x0000000000017941 */ /* 0x000fea0003800000 */
.L_x_86:
        /* <DEDUP_REMOVED lines=10> */
.L_x_89:
[----:B------:R-:W-:Y:S05]  /*3ab0*/  BSYNC B1 ;  /* 0x0000000000017941 */ /* 0x000fea0003800000 */
.L_x_88:
        /* <DEDUP_REMOVED lines=9> */
.L_x_91:
[----:B------:R-:W-:Y:S05]  /*3b50*/  BSYNC B1 ;  /* 0x0000000000017941 */ /* 0x000fea0003800000 */
.L_x_90:
        /* <DEDUP_REMOVED lines=9> */
.L_x_93:
[----:B------:R-:W-:Y:S05]  /*3bf0*/  BSYNC B1 ;  /* 0x0000000000017941 */ /* 0x000fea0003800000 */
.L_x_92:
        /* <DEDUP_REMOVED lines=10> */
.L_x_95:
[----:B------:R-:W-:Y:S05]  /*3ca0*/  BSYNC B1 ;  /* 0x0000000000017941 */ /* 0x000fea0003800000 */
.L_x_94:
        /* <DEDUP_REMOVED lines=10> */
.L_x_97:
[----:B------:R-:W-:Y:S05]  /*3d50*/  BSYNC B1 ;  /* 0x0000000000017941 */ /* 0x000fea0003800000 */
.L_x_96:
        /* <DEDUP_REMOVED lines=9> */
.L_x_99:
[----:B------:R-:W-:Y:S05]  /*3df0*/  BSYNC B1 ;  /* 0x0000000000017941 */ /* 0x000fea0003800000 */
.L_x_98:
        /* <DEDUP_REMOVED lines=9> */
.L_x_101:
[----:B------:R-:W-:Y:S05]  /*3e90*/  BSYNC B1 ;  /* 0x0000000000017941 */ /* 0x000fea0003800000 */
.L_x_100:
        /* <DEDUP_REMOVED lines=10> */
.L_x_103:
[----:B------:R-:W-:Y:S05]  /*3f40*/  BSYNC B1 ;  /* 0x0000000000017941 */ /* 0x000fea0003800000 */
.L_x_102:
        /* <DEDUP_REMOVED lines=10> */
.L_x_105:
[----:B------:R-:W-:Y:S05]  /*3ff0*/  BSYNC B1 ;  /* 0x0000000000017941 */ /* 0x000fea0003800000 */
.L_x_104:
        /* <DEDUP_REMOVED lines=9> */
.L_x_107:
[----:B------:R-:W-:Y:S05]  /*4090*/  BSYNC B1 ;  /* 0x0000000000017941 */ /* 0x000fea0003800000 */
.L_x_106:
        /* <DEDUP_REMOVED lines=9> */
.L_x_109:
[----:B------:R-:W-:Y:S05]  /*4130*/  BSYNC B1 ;  /* 0x0000000000017941 */ /* 0x000fea0003800000 */
.L_x_108:
        /* <DEDUP_REMOVED lines=10> */
.L_x_111:
[----:B------:R-:W-:Y:S05]  /*41e0*/  BSYNC B1 ;  /* 0x0000000000017941 */ /* 0x000fea0003800000 */
.L_x_110:
        /* <DEDUP_REMOVED lines=10> */
.L_x_113:
[----:B------:R-:W-:Y:S05]  /*4290*/  BSYNC B1 ;  /* 0x0000000000017941 */ /* 0x000fea0003800000 */
.L_x_112:
        /* <DEDUP_REMOVED lines=9> */
.L_x_115:
[----:B------:R-:W-:Y:S05]  /*4330*/  BSYNC B1 ;  /* 0x0000000000017941 */ /* 0x000fea0003800000 */
.L_x_114:
        /* <DEDUP_REMOVED lines=9> */
.L_x_117:
[----:B------:R-:W-:Y:S05]  /*43d0*/  BSYNC B1 ;  /* 0x0000000000017941 */ /* 0x000fea0003800000 */
.L_x_116:
        /* <DEDUP_REMOVED lines=10> */
.L_x_119:
[----:B------:R-:W-:Y:S05]  /*4480*/  BSYNC B1 ;  /* 0x0000000000017941 */ /* 0x000fea0003800000 */
.L_x_118:
        /* <DEDUP_REMOVED lines=10> */
.L_x_121:
[----:B------:R-:W-:Y:S05]  /*4530*/  BSYNC B1 ;  /* 0x0000000000017941 */ /* 0x000fea0003800000 */
.L_x_120:
        /* <DEDUP_REMOVED lines=9> */
.L_x_123:
[----:B------:R-:W-:Y:S05]  /*45d0*/  BSYNC B1 ;  /* 0x0000000000017941 */ /* 0x000fea0003800000 */
.L_x_122:
        /* <DEDUP_REMOVED lines=9> */
.L_x_125:
[----:B------:R-:W-:Y:S05]  /*4670*/  BSYNC B1 ;  /* 0x0000000000017941 */ /* 0x000fea0003800000 */
.L_x_124:
        /* <DEDUP_REMOVED lines=10> */
.L_x_127:
[----:B------:R-:W-:Y:S05]  /*4720*/  BSYNC B1 ;  /* 0x0000000000017941 */ /* 0x000fea0003800000 */
.L_x_126:
        /* <DEDUP_REMOVED lines=10> */
.L_x_129:
[----:B------:R-:W-:Y:S05]  /*47d0*/  BSYNC B1 ;  /* 0x0000000000017941 */ /* 0x000fea0003800000 */
.L_x_128:
        /* <DEDUP_REMOVED lines=9> */
.L_x_131:
[----:B------:R-:W-:Y:S05]  /*4870*/  BSYNC B1 ;  /* 0x0000000000017941 */ /* 0x000fea0003800000 */
.L_x_130:
        /* <DEDUP_REMOVED lines=9> */
.L_x_133:
[----:B------:R-:W-:Y:S05]  /*4910*/  BSYNC B1 ;  /* 0x0000000000017941 */ /* 0x000fea0003800000 */
.L_x_132:
        /* <DEDUP_REMOVED lines=10> */
.L_x_135:
[----:B------:R-:W-:Y:S05]  /*49c0*/  BSYNC B1 ;  /* 0x0000000000017941 */ /* 0x000fea0003800000 */
.L_x_134:
        /* <DEDUP_REMOVED lines=10> */
.L_x_137:
[----:B------:R-:W-:Y:S05]  /*4a70*/  BSYNC B1 ;  /* 0x0000000000017941 */ /* 0x000fea0003800000 */
.L_x_136:
        /* <DEDUP_REMOVED lines=9> */
.L_x_139:
[----:B------:R-:W-:Y:S05]  /*4b10*/  BSYNC B1 ;  /* 0x0000000000017941 */ /* 0x000fea0003800000 */
.L_x_138:
        /* <DEDUP_REMOVED lines=9> */
.L_x_141:
[----:B------:R-:W-:Y:S05]  /*4bb0*/  BSYNC B1 ;  /* 0x0000000000017941 */ /* 0x000fea0003800000 */
.L_x_140:
        /* <DEDUP_REMOVED lines=10> */
.L_x_143:
[----:B------:R-:W-:Y:S05]  /*4c60*/  BSYNC B1 ;  /* 0x0000000000017941 */ /* 0x000fea0003800000 */
.L_x_142:
        /* <DEDUP_REMOVED lines=10> */
.L_x_145:
[----:B------:R-:W-:Y:S05]  /*4d10*/  BSYNC B1 ;  /* 0x0000000000017941 */ /* 0x000fea0003800000 */
.L_x_144:
        /* <DEDUP_REMOVED lines=9> */
.L_x_147:
[----:B------:R-:W-:Y:S05]  /*4db0*/  BSYNC B1 ;  /* 0x0000000000017941 */ /* 0x000fea0003800000 */
.L_x_146:
        /* <DEDUP_REMOVED lines=9> */
.L_x_149:
[----:B------:R-:W-:Y:S05]  /*4e50*/  BSYNC B1 ;  /* 0x0000000000017941 */ /* 0x000fea0003800000 */
.L_x_148:
        /* <DEDUP_REMOVED lines=10> */
.L_x_151:
[----:B------:R-:W-:Y:S05]  /*4f00*/  BSYNC B1 ;  /* 0x0000000000017941 */ /* 0x000fea0003800000 */
.L_x_150:
[----:B0----5:R-:W-:Y:S01]  /*4f10*/  HADD2.F32 R14, -RZ, R24.H0_H0 ;  /* 0x20000018ff0e7230 */ /* 0x021fe20000004100 */
[----:B------:R-:W-:Y:S01]  /*4f20*/  ISETP.GT.AND P1, PT, R4, 0x79, PT ;  /* 0x000000790400780c */ /* 0x000fe20003f24270 */
[----:B------:R-:W-:Y:S01]  /*4f30*/  @P2 IMAD.MOV.U32 R4, RZ, RZ, R10 ;  /* 0x000000ffff042224 */ /* 0x000fe200078e000a */
[----:B------:R-:W-:Y:S02]  /*4f40*/  BSSY B1, `(.L_x_152) ;  /* 0x000000a000017945 */ /* 0x000fe40003800000 */
[----:B------:R-:W-:Y:S01]  /*4f50*/  FMUL R5, R14, R89 ;  /* 0x000000590e057220 */ /* 0x000fe20000400000 */
[----:B------:R-:W-:-:S03]  /*4f60*/  ISETP.GT.AND P3, PT, R3, RZ, P1 ;  /* 0x000000ff0300720c */ /* 0x000fc60000f64270 */
[----:B------:R-:W-:-:S05]  /*4f70*/  FFMA R5, R84, R88, R5 ;  /* 0x0000005854057223 */ /* 0x000fca0000000005 */
[----:B------:R-:W-:-:S04]  /*4f80*/  F2FP.F16.F32.PACK_AB R5, RZ, R5 ;  /* 0x00000005ff05723e */ /* 0x000fc800000000ff */
[----:B------:R-:W-:Y:S01]  /*4f90*/  PRMT R14, R5, 0x7610, R14 ;  /* 0x00007610050e7816 */ /* 0x000fe2000000000e */
[----:B------:R-:W-:-:S05]  /*4fa0*/  @P2 IMAD.MOV.U32 R5, RZ, RZ, R11 ;  /* 0x000000ffff052224 */ /* 0x000fca00078e000b */
[----:B------:R0:W-:Y:S01]  /*4fb0*/  @P2 STG.E.U16 desc[UR36][R4.64+0xf0], R14 ;  /* 0x0000f00e04002986 */ /* 0x0001e2000c101524 */
[----:B------:R-:W-:Y:S05]  /*4fc0*/  @!P3 BRA `(.L_x_153) ;  /* 0x000000000004b947 */ /* 0x000fea0003800000 */
[----:B------:R0:W5:Y:S02]  /*4fd0*/  LDG.E.LTC128B.U16 R24, desc[UR36][R6.64+0xf2] ;  /* 0x0000f22406187981 */ /* 0x000164000c1e1520 */
.L_x_153:
[----:B------:R-:W-:Y:S05]  /*4fe0*/  BSYNC B1 ;  /* 0x0000000000017941 */ /* 0x000fea0003800000 */
.L_x_152:
        /* <DEDUP_REMOVED lines=9> */
.L_x_155:
[----:B------:R-:W-:Y:S05]  /*5080*/  BSYNC B1 ;  /* 0x0000000000017941 */ /* 0x000fea0003800000 */
.L_x_154:
[----:B0----5:R-:W-:Y:S01]  /*5090*/  HADD2.F32 R4, -RZ, R24.H0_H0 ;  /* 0x20000018ff047230 */ /* 0x021fe20000004100 */
[----:B------:R-:W-:Y:S01]  /*50a0*/  ISETP.GT.AND P1, PT, R3, 0x8, P1 ;  /* 0x000000080300780c */ /* 0x000fe20000f24270 */
[----:B------:R-:W-:Y:S03]  /*50b0*/  BSSY B1, `(.L_x_156) ;  /* 0x000000a000017945 */ /* 0x000fe60003800000 */
[----:B------:R-:W-:Y:S01]  /*50c0*/  FMUL R5, R4, R89 ;  /* 0x0000005904057220 */ /* 0x000fe20000400000 */
[----:B------:R-:W-:-:S03]  /*50d0*/  @P0 IMAD.MOV.U32 R4, RZ, RZ, R12 ;  /* 0x000000ffff040224 */ /* 0x000fc600078e000c */
[----:B------:R-:W-:-:S05]  /*50e0*/  FFMA R5, R86, R88, R5 ;  /* 0x0000005856057223 */ /* 0x000fca0000000005 */
[----:B------:R-:W-:-:S04]  /*50f0*/  F2FP.F16.F32.PACK_AB R5, RZ, R5 ;  /* 0x00000005ff05723e */ /* 0x000fc800000000ff */
[----:B-1-34-:R-:W-:Y:S01]  /*5100*/  PRMT R6, R5, 0x7610, R6 ;  /* 0x0000761005067816 */ /* 0x01afe20000000006 */
[----:B------:R-:W-:-:S05]  /*5110*/  @P0 IMAD.MOV.U32 R5, RZ, RZ, R13 ;  /* 0x000000ffff050224 */ /* 0x000fca00078e000d */
[----:B------:R0:W-:Y:S01]  /*5120*/  @P0 STG.E.U16 desc[UR36][R4.64+0xf0], R6 ;  /* 0x0000f00604000986 */ /* 0x0001e2000c101524 */
[----:B------:R-:W-:Y:S05]  /*5130*/  @!P1 BRA `(.L_x_157) ;  /* 0x0000000000049947 */ /* 0x000fea0003800000 */
[----:B------:R1:W5:Y:S02]  /*5140*/  LDG.E.LTC128B.U16 R24, desc[UR36][R8.64+0xf2] ;  /* 0x0000f22408187981 */ /* 0x000364000c1e1520 */
.L_x_157:
[----:B------:R-:W-:Y:S05]  /*5150*/  BSYNC B1 ;  /* 0x0000000000017941 */ /* 0x000fea0003800000 */
.L_x_156:
[----:B------:R-:W-:Y:S05]  /*5160*/  @!P1 BRA `(.L_x_158) ;  /* 0x0000001000d09947 */ /* 0x000fea0003800000 */
[----:B-----5:R-:W-:-:S05]  /*5170*/  HADD2.F32 R24, -RZ, R24.H0_H0 ;  /* 0x20000018ff187230 */ /* 0x020fca0000004100 */
[----:B------:R-:W-:-:S04]  /*5180*/  FMUL R24, R24, R89 ;  /* 0x0000005918187220 */ /* 0x000fc80000400000 */
[----:B------:R-:W-:-:S05]  /*5190*/  FFMA R24, R87, R88, R24 ;  /* 0x0000005857187223 */ /* 0x000fca0000000018 */
[----:B------:R-:W-:-:S05]  /*51a0*/  F2FP.F16.F32.PACK_AB R24, RZ, R24 ;  /* 0x00000018ff18723e */ /* 0x000fca00000000ff */
[----:B------:R3:W-:Y:S01]  /*51b0*/  STG.E.U16 desc[UR36][R12.64+0xf2], R24 ;  /* 0x0000f2180c007986 */ /* 0x0007e2000c101524 */
[----:B------:R-:W-:Y:S05]  /*51c0*/  BRA `(.L_x_158) ;  /* 0x0000001000b87947 */ /* 0x000fea0003800000 */
.L_x_33:
[----:B------:R-:W-:Y:S01]  /*51d0*/  ISETP.GT.AND P2, PT, R4, 0x1, PT ;  /* 0x000000010400780c */ /* 0x000fe20003f44270 */
[----:B------:R-:W-:Y:S01]  /*51e0*/  ULDC.64 UR4, c[0x0][0x5c0] ;  /* 0x0001700000047ab9 */ /* 0x000fe20000000a00 */
[-C--:B------:R-:W-:Y:S01]  /*51f0*/  FMUL R24, R24, R88.reuse ;  /* 0x0000005818187220 */ /* 0x080fe20000400000 */
[-C--:B------:R-:W-:Y:S01]  /*5200*/  FMUL R25, R25, R88.reuse ;  /* 0x0000005819197220 */ /* 0x080fe20000400000 */
[----:B------:R-:W-:Y:S01]  /*5210*/  ISETP.GT.AND P1, PT, R3, RZ, P2 ;  /* 0x000000ff0300720c */ /* 0x000fe20001724270 */
[-C--:B------:R-:W-:Y:S01]  /*5220*/  FMUL R26, R26, R88.reuse ;  /* 0x000000581a1a7220 */ /* 0x080fe20000400000 */
[----:B------:R-:W-:Y:S01]  /*5230*/  LEA R6, P4, R104, UR4, 0x1 ;  /* 0x0000000468067c11 */ /* 0x000fe2000f8808ff */
[----:B------:R-:W-:Y:S01]  /*5240*/  FMUL R27, R27, R88 ;  /* 0x000000581b1b7220 */ /* 0x000fe20000400000 */
[----:B------:R-:W-:Y:S01]  /*5250*/  F2FP.F16.F32.PACK_AB R24, RZ, R24 ;  /* 0x00000018ff18723e */ /* 0x000fe200000000ff */
[-C--:B------:R-:W-:Y:S01]  /*5260*/  FMUL R28, R28, R88.reuse ;  /* 0x000000581c1c7220 */ /* 0x080fe20000400000 */
[----:B------:R-:W-:Y:S01]  /*5270*/  LEA.HI.X R7, R104, UR5, R115, 0x1, P4 ;  /* 0x0000000568077c11 */ /* 0x000fe2000a0f0c73 */
[-C--:B------:R-:W-:Y:S01]  /*5280*/  FMUL R29, R29, R88.reuse ;  /* 0x000000581d1d7220 */ /* 0x080fe20000400000 */
[----:B------:R-:W-:Y:S01]  /*5290*/  F2FP.F16.F32.PACK_AB R25, RZ, R25 ;  /* 0x00000019ff19723e */ /* 0x000fe200000000ff */
[-C--:B------:R-:W-:Y:S01]  /*52a0*/  FMUL R30, R30, R88.reuse ;  /* 0x000000581e1e7220 */ /* 0x080fe20000400000 */
[----:B------:R-:W-:Y:S01]  /*52b0*/  ISETP.GT.AND P2, PT, R3, 0x8, P2 ;  /* 0x000000080300780c */ /* 0x000fe20001744270 */
[----:B------:R-:W-:Y:S01]  /*52c0*/  @P3 STG.E.U16 desc[UR36][R6.64], R24 ;  /* 0x0000001806003986 */ /* 0x000fe2000c101524 */
[C---:B------:R-:W-:Y:S01]  /*52d0*/  SHF.L.U64.HI R5, R90.reuse, 0x1, R91 ;  /* 0x000000015a057819 */ /* 0x040fe2000001025b */
[----:B------:R-:W-:Y:S01]  /*52e0*/  FMUL R31, R31, R88 ;  /* 0x000000581f1f7220 */ /* 0x000fe20000400000 */
[----:B------:R-:W-:Y:S01]  /*52f0*/  LEA R8, P3, R90, R6, 0x1 ;  /* 0x000000065a087211 */ /* 0x000fe200078608ff */
[----:B------:R-:W-:Y:S01]  /*5300*/  @P1 STG.E.U16 desc[UR36][R6.64+0x2], R25 ;  /* 0x0000021906001986 */ /* 0x000fe2000c101524 */
[----:B------:R-:W-:Y:S01]  /*5310*/  ISETP.GT.AND P1, PT, R3, 0x8, P0 ;  /* 0x000000080300780c */ /* 0x000fe20000724270 */
[----:B------:R-:W-:Y:S01]  /*5320*/  FMUL R32, R32, R88 ;  /* 0x0000005820207220 */ /* 0x000fe20000400000 */
[----:B------:R-:W-:Y:S01]  /*5330*/  F2FP.F16.F32.PACK_AB R26, RZ, R26 ;  /* 0x0000001aff1a723e */ /* 0x000fe200000000ff */
[----:B------:R-:W-:Y:S01]  /*5340*/  IMAD.X R9, R5, 0x1, R7, P3 ;  /* 0x0000000105097824 */ /* 0x000fe200018e0607 */
[----:B------:R-:W-:Y:S01]  /*5350*/  F2FP.F16.F32.PACK_AB R27, RZ, R27 ;  /* 0x0000001bff1b723e */ /* 0x000fe200000000ff */
[-C--:B------:R-:W-:Y:S01]  /*5360*/  FMUL R33, R33, R88.reuse ;  /* 0x0000005821217220 */ /* 0x080fe20000400000 */
[----:B------:R-:W-:Y:S01]  /*5370*/  ISETP.GT.AND P0, PT, R4, 0x8, PT ;  /* 0x000000080400780c */ /* 0x000fe20003f04270 */
[----:B------:R-:W-:Y:S01]  /*5380*/  FMUL R34, R34, R88 ;  /* 0x0000005822227220 */ /* 0x000fe20000400000 */
[----:B------:R-:W-:Y:S01]  /*5390*/  F2FP.F16.F32.PACK_AB R28, RZ, R28 ;  /* 0x0000001cff1c723e */ /* 0x000fe200000000ff */
[-C--:B------:R-:W-:Y:S01]  /*53a0*/  FMUL R35, R35, R88.reuse ;  /* 0x0000005823237220 */ /* 0x080fe20000400000 */
[C---:B------:R-:W-:Y:S01]  /*53b0*/  ISETP.GT.AND P4, PT, R3.reuse, RZ, P0 ;  /* 0x000000ff0300720c */ /* 0x040fe20000784270 */
[-C--:B------:R-:W-:Y:S01]  /*53c0*/  FMUL R36, R36, R88.reuse ;  /* 0x0000005824247220 */ /* 0x080fe20000400000 */
[----:B------:R-:W-:Y:S01]  /*53d0*/  F2FP.F16.F32.PACK_AB R29, RZ, R29 ;  /* 0x0000001dff1d723e */ /* 0x000fe200000000ff */
[----:B------:R-:W-:Y:S01]  /*53e0*/  @P1 STG.E.U16 desc[UR36][R8.64], R26 ;  /* 0x0000001a08001986 */ /* 0x000fe2000c101524 */
[----:B------:R-:W-:Y:S01]  /*53f0*/  ISETP.GT.AND P1, PT, R3, 0x8, P0 ;  /* 0x000000080300780c */ /* 0x000fe20000724270 */
[----:B------:R-:W-:Y:S01]  /*5400*/  FMUL R37, R37, R88 ;  /* 0x0000005825257220 */ /* 0x000fe20000400000 */
[----:B------:R-:W-:Y:S01]  /*5410*/  F2FP.F16.F32.PACK_AB R30, RZ, R30 ;  /* 0x0000001eff1e723e */ /* 0x000fe200000000ff */
[----:B------:R-:W-:Y:S01]  /*5420*/  @P2 STG.E.U16 desc[UR36][R8.64+0x2], R27 ;  /* 0x0000021b08002986 */ /* 0x000fe2000c101524 */
[----:B------:R-:W-:Y:S01]  /*5430*/  ISETP.GT.AND P2, PT, R4, 0x9, PT ;  /* 0x000000090400780c */ /* 0x000fe20003f44270 */
[-C--:B------:R-:W-:Y:S01]  /*5440*/  FMUL R38, R38, R88.reuse ;  /* 0x0000005826267220 */ /* 0x080fe20000400000 */
[----:B------:R-:W-:Y:S01]  /*5450*/  F2FP.F16.F32.PACK_AB R31, RZ, R31 ;  /* 0x0000001fff1f723e */ /* 0x000fe200000000ff */
[-C--:B------:R-:W-:Y:S01]  /*5460*/  FMUL R39, R39, R88.reuse ;  /* 0x0000005827277220 */ /* 0x080fe20000400000 */
[C---:B------:R-:W-:Y:S01]  /*5470*/  ISETP.GT.AND P3, PT, R3.reuse, RZ, P2 ;  /* 0x000000ff0300720c */ /* 0x040fe20001764270 */
[----:B------:R-:W-:Y:S01]  /*5480*/  @P4 STG.E.U16 desc[UR36][R6.64+0x10], R28 ;  /* 0x0000101c06004986 */ /* 0x000fe2000c101524 */
[----:B------:R-:W-:Y:S01]  /*5490*/  ISETP.GT.AND P2, PT, R3, 0x8, P2 ;  /* 0x000000080300780c */ /* 0x000fe20001744270 */
[-C--:B------:R-:W-:Y:S01]  /*54a0*/  FMUL R40, R40, R88.reuse ;  /* 0x0000005828287220 */ /* 0x080fe20000400000 */
[----:B------:R-:W-:Y:S01]  /*54b0*/  ISETP.GT.AND P0, PT, R4, 0x10, PT ;  /* 0x000000100400780c */ /* 0x000fe20003f04270 */
[----:B------:R-:W-:Y:S01]  /*54c0*/  FMUL R41, R41, R88 ;  /* 0x0000005829297220 */ /* 0x000fe20000400000 */
[----:B------:R-:W-:Y:S01]  /*54d0*/  F2FP.F16.F32.PACK_AB R32, RZ, R32 ;  /* 0x00000020ff20723e */ /* 0x000fe200000000ff */
[-C--:B------:R-:W-:Y:S01]  /*54e0*/  FMUL R42, R42, R88.reuse ;  /* 0x000000582a2a7220 */ /* 0x080fe20000400000 */
[----:B------:R-:W-:Y:S01]  /*54f0*/  ISETP.GT.AND P4, PT, R3, RZ, P0 ;  /* 0x000000ff0300720c */ /* 0x000fe20000784270 */
[-C--:B------:R-:W-:Y:S01]  /*5500*/  FMUL R43, R43, R88.reuse ;  /* 0x000000582b2b7220 */ /* 0x080fe20000400000 */
[----:B------:R-:W-:Y:S01]  /*5510*/  F2FP.F16.F32.PACK_AB R33, RZ, R33 ;  /* 0x00000021ff21723e */ /* 0x000fe200000000ff */
[----:B------:R-:W-:Y:S01]  /*5520*/  FMUL R44, R44, R88 ;  /* 0x000000582c2c7220 */ /* 0x000fe20000400000 */
[----:B------:R-:W-:Y:S01]  /*5530*/  F2FP.F16.F32.PACK_AB R34, RZ, R34 ;  /* 0x00000022ff22723e */ /* 0x000fe200000000ff */
[----:B------:R-:W-:Y:S01]  /*5540*/  @P3 STG.E.U16 desc[UR36][R6.64+0x12], R29 ;  /* 0x0000121d06003986 */ /* 0x000fe2000c101524 */
[----:B------:R-:W-:Y:S01]  /*5550*/  ISETP.GT.AND P3, PT, R4, 0x11, PT ;  /* 0x000000110400780c */ /* 0x000fe20003f64270 */
[-C--:B------:R-:W-:Y:S01]  /*5560*/  FMUL R45, R45, R88.reuse ;  /* 0x000000582d2d7220 */ /* 0x080fe20000400000 */
[----:B------:R-:W-:Y:S01]  /*5570*/  F2FP.F16.F32.PACK_AB R35, RZ, R35 ;  /* 0x00000023ff23723e */ /* 0x000fe200000000ff */
[----:B------:R-:W-:Y:S01]  /*5580*/  @P1 STG.E.U16 desc[UR36][R8.64+0x10], R30 ;  /* 0x0000101e08001986 */ /* 0x000fe2000c101524 */
[C---:B------:R-:W-:Y:S01]  /*5590*/  ISETP.GT.AND P1, PT, R3.reuse, 0x8, P0 ;  /* 0x000000080300780c */ /* 0x040fe20000724270 */
[-C--:B------:R-:W-:Y:S01]  /*55a0*/  FMUL R46, R46, R88.reuse ;  /* 0x000000582e2e7220 */ /* 0x080fe20000400000 */
[----:B------:R-:W-:Y:S01]  /*55b0*/  ISETP.GT.AND P0, PT, R4, 0x18, PT ;  /* 0x000000180400780c */ /* 0x000fe20003f04270 */
[----:B------:R-:W-:Y:S01]  /*55c0*/  @P2 STG.E.U16 desc[UR36][R8.64+0x12], R31 ;  /* 0x0000121f08002986 */ /* 0x000fe2000c101524 */
[----:B------:R-:W-:Y:S01]  /*55d0*/  ISETP.GT.AND P2, PT, R3, RZ, P3 ;  /* 0x000000ff0300720c */ /* 0x000fe20001f44270 */
[-C--:B------:R-:W-:Y:S01]  /*55e0*/  FMUL R47, R47, R88.reuse ;  /* 0x000000582f2f7220 */ /* 0x080fe20000400000 */
[C---:B------:R-:W-:Y:S01]  /*55f0*/  ISETP.GT.AND P3, PT, R3.reuse, 0x8, P3 ;  /* 0x000000080300780c */ /* 0x040fe20001f64270 */
[----:B------:R-:W-:Y:S01]  /*5600*/  @P4 STG.E.U16 desc[UR36][R6.64+0x20], R32 ;  /* 0x0000202006004986 */ /* 0x000fe2000c101524 */
[----:B------:R-:W-:Y:S01]  /*5610*/  ISETP.GT.AND P4, PT, R3, RZ, P0 ;  /* 0x000000ff0300720c */ /* 0x000fe20000784270 */
[----:B------:R-:W-:Y:S01]  /*5620*/  FMUL R48, R48, R88 ;  /* 0x0000005830307220 */ /* 0x000fe20000400000 */
[----:B------:R-:W-:Y:S01]  /*5630*/  F2FP.F16.F32.PACK_AB R36, RZ, R36 ;  /* 0x00000024ff24723e */ /* 0x000fe200000000ff */
[-C--:B------:R-:W-:Y:S01]  /*5640*/  FMUL R49, R49, R88.reuse ;  /* 0x0000005831317220 */ /* 0x080fe20000400000 */
[----:B------:R-:W-:Y:S01]  /*5650*/  F2FP.F16.F32.PACK_AB R37, RZ, R37 ;  /* 0x00000025ff25723e */ /* 0x000fe200000000ff */
[----:B------:R-:W-:Y:S01]  /*5660*/  FMUL R50, R50, R88 ;  /* 0x0000005832327220 */ /* 0x000fe20000400000 */
[----:B------:R-:W-:Y:S01]  /*5670*/  F2FP.F16.F32.PACK_AB R38, RZ, R38 ;  /* 0x00000026ff26723e */ /* 0x000fe200000000ff */
[----:B------:R-:W-:Y:S01]  /*5680*/  FMUL R51, R51, R88 ;  /* 0x0000005833337220 */ /* 0x000fe20000400000 */
[----:B------:R-:W-:Y:S01]  /*5690*/  F2FP.F16.F32.PACK_AB R39, RZ, R39 ;  /* 0x00000027ff27723e */ /* 0x000fe200000000ff */
[----:B------:R-:W-:Y:S01]  /*56a0*/  @P2 STG.E.U16 desc[UR36][R6.64+0x22], R33 ;  /* 0x0000222106002986 */ /* 0x000fe2000c101524 */
[----:B------:R-:W-:Y:S01]  /*56b0*/  F2FP.F16.F32.PACK_AB R40, RZ, R40 ;  /* 0x00000028ff28723e */ /* 0x000fe200000000ff */
[-C--:B------:R-:W-:Y:S01]  /*56c0*/  FMUL R52, R52, R88.reuse ;  /* 0x0000005834347220 */ /* 0x080fe20000400000 */
[----:B------:R-:W-:Y:S01]  /*56d0*/  F2FP.F16.F32.PACK_AB R41, RZ, R41 ;  /* 0x00000029ff29723e */ /* 0x000fe200000000ff */
[----:B------:R-:W-:Y:S01]  /*56e0*/  @P1 STG.E.U16 desc[UR36][R8.64+0x20], R34 ;  /* 0x0000202208001986 */ /* 0x000fe2000c101524 */
[----:B------:R-:W-:Y:S01]  /*56f0*/  ISETP.GT.AND P1, PT, R3, 0x8, P0 ;  /* 0x000000080300780c */ /* 0x000fe20000724270 */
[-C--:B------:R-:W-:Y:S01]  /*5700*/  FMUL R53, R53, R88.reuse ;  /* 0x0000005835357220 */ /* 0x080fe20000400000 */
[C---:B------:R-:W-:Y:S01]  /*5710*/  ISETP.GT.AND P0, PT, R4.reuse, 0x20, PT ;  /* 0x000000200400780c */ /* 0x040fe20003f04270 */
[----:B------:R-:W-:Y:S01]  /*5720*/  @P3 STG.E.U16 desc[UR36][R8.64+0x22], R35 ;  /* 0x0000222308003986 */ /* 0x000fe2000c101524 */
[----:B------:R-:W-:Y:S01]  /*5730*/  ISETP.GT.AND P3, PT, R4, 0x19, PT ;  /* 0x000000190400780c */ /* 0x000fe20003f64270 */
[----:B------:R-:W-:Y:S01]  /*5740*/  FMUL R54, R54, R88 ;  /* 0x0000005836367220 */ /* 0x000fe20000400000 */
[----:B------:R-:W-:Y:S01]  /*5750*/  F2FP.F16.F32.PACK_AB R42, RZ, R42 ;  /* 0x0000002aff2a723e */ /* 0x000fe200000000ff */
[----:B------:R-:W-:Y:S01]  /*5760*/  @P4 STG.E.U16 desc[UR36][R6.64+0x30], R36 ;  /* 0x0000302406004986 */ /* 0x000fe2000c101524 */
[----:B------:R-:W-:Y:S01]  /*5770*/  ISETP.GT.AND P2, PT, R3, RZ, P3 ;  /* 0x000000ff0300720c */ /* 0x000fe20001f44270 */
[-C--:B------:R-:W-:Y:S01]  /*5780*/  FMUL R55, R55, R88.reuse ;  /* 0x0000005837377220 */ /* 0x080fe20000400000 */
[C---:B------:R-:W-:Y:S01]  /*5790*/  ISETP.GT.AND P3, PT, R3.reuse, 0x8, P3 ;  /* 0x000000080300780c */ /* 0x040fe20001f64270 */
[-C--:B------:R-:W-:Y:S01]  /*57a0*/  FMUL R56, R56, R88.reuse ;  /* 0x0000005838387220 */ /* 0x080fe20000400000 */
[----:B------:R-:W-:Y:S01]  /*57b0*/  ISETP.GT.AND P4, PT, R3, RZ, P0 ;  /* 0x000000ff0300720c */ /* 0x000fe20000784270 */
[-C--:B------:R-:W-:Y:S01]  /*57c0*/  FMUL R57, R57, R88.reuse ;  /* 0x0000005839397220 */ /* 0x080fe20000400000 */
[----:B------:R-:W-:Y:S01]  /*57d0*/  F2FP.F16.F32.PACK_AB R43, RZ, R43 ;  /* 0x0000002bff2b723e */ /* 0x000fe200000000ff */
[----:B------:R-:W-:Y:S01]  /*57e0*/  FMUL R58, R58, R88 ;  /* 0x000000583a3a7220 */ /* 0x000fe20000400000 */
[----:B------:R-:W-:Y:S01]  /*57f0*/  F2FP.F16.F32.PACK_AB R44, RZ, R44 ;  /* 0x0000002cff2c723e */ /* 0x000fe200000000ff */
[-C--:B------:R-:W-:Y:S01]  /*5800*/  FMUL R59, R59, R88.reuse ;  /* 0x000000583b3b7220 */ /* 0x080fe20000400000 */
[----:B------:R-:W-:Y:S01]  /*5810*/  F2FP.F16.F32.PACK_AB R45, RZ, R45 ;  /* 0x0000002dff2d723e */ /* 0x000fe200000000ff */
[----:B------:R-:W-:Y:S01]  /*5820*/  FMUL R60, R60, R88 ;  /* 0x000000583c3c7220 */ /* 0x000fe20000400000 */
[----:B------:R-:W-:Y:S01]  /*5830*/  F2FP.F16.F32.PACK_AB R46, RZ, R46 ;  /* 0x0000002eff2e723e */ /* 0x000fe200000000ff */
[----:B------:R-:W-:Y:S01]  /*5840*/  @P2 STG.E.U16 desc[UR36][R6.64+0x32], R37 ;  /* 0x0000322506002986 */ /* 0x000fe2000c101524 */
[----:B------:R-:W-:Y:S01]  /*5850*/  F2FP.F16.F32.PACK_AB R47, RZ, R47 ;  /* 0x0000002fff2f723e */ /* 0x000fe200000000ff */
[----:B------:R-:W-:Y:S01]  /*5860*/  FMUL R61, R61, R88 ;  /* 0x000000583d3d7220 */ /* 0x000fe20000400000 */
[----:B------:R-:W-:Y:S01]  /*5870*/  F2FP.F16.F32.PACK_AB R48, RZ, R48 ;  /* 0x00000030ff30723e */ /* 0x000fe200000000ff */
[----:B------:R-:W-:Y:S01]  /*5880*/  @P1 STG.E.U16 desc[UR36][R8.64+0x30], R38 ;  /* 0x0000302608001986 */ /* 0x000fe2000c101524 */
[----:B------:R-:W-:Y:S01]  /*5890*/  ISETP.GT.AND P1, PT, R3, 0x8, P0 ;  /* 0x000000080300780c */ /* 0x000fe20000724270 */
[-C--:B------:R-:W-:Y:S01]  /*58a0*/  FMUL R62, R62, R88.reuse ;  /* 0x000000583e3e7220 */ /* 0x080fe20000400000 */
[C---:B------:R-:W-:Y:S01]  /*58b0*/  ISETP.GT.AND P0, PT, R4.reuse, 0x28, PT ;  /* 0x000000280400780c */ /* 0x040fe20003f04270 */
[----:B------:R-:W-:Y:S01]  /*58c0*/  @P3 STG.E.U16 desc[UR36][R8.64+0x32], R39 ;  /* 0x0000322708003986 */ /* 0x000fe2000c101524 */
[----:B------:R-:W-:Y:S01]  /*58d0*/  ISETP.GT.AND P3, PT, R4, 0x21, PT ;  /* 0x000000210400780c */ /* 0x000fe20003f64270 */
[-C--:B------:R-:W-:Y:S01]  /*58e0*/  FMUL R63, R63, R88.reuse ;  /* 0x000000583f3f7220 */ /* 0x080fe20000400000 */
[----:B------:R-:W-:Y:S01]  /*58f0*/  F2FP.F16.F32.PACK_AB R49, RZ, R49 ;  /* 0x00000031ff31723e */ /* 0x000fe200000000ff */
[----:B------:R-:W-:Y:S01]  /*5900*/  @P4 STG.E.U16 desc[UR36][R6.64+0x40], R40 ;  /* 0x0000402806004986 */ /* 0x000fe2000c101524 */
[C---:B------:R-:W-:Y:S01]  /*5910*/  ISETP.GT.AND P2, PT, R3.reuse, RZ, P3 ;  /* 0x000000ff0300720c */ /* 0x040fe20001f44270 */
[-C--:B------:R-:W-:Y:S01]  /*5920*/  FMUL R64, R64, R88.reuse ;  /* 0x0000005840407220 */ /* 0x080fe20000400000 */
[----:B------:R-:W-:Y:S01]  /*5930*/  ISETP.GT.AND P3, PT, R3, 0x8, P3 ;  /* 0x000000080300780c */ /* 0x000fe20001f64270 */
[-C--:B------:R-:W-:Y:S01]  /*5940*/  FMUL R65, R65, R88.reuse ;  /* 0x0000005841417220 */ /* 0x080fe20000400000 */
        /* <DEDUP_REMOVED lines=62> */
[----:B------:R-:W-:-:S02]  /*5d30*/  F2FP.F16.F32.PACK_AB R68, RZ, R68 ;  /* 0x00000044ff44723e */ /* 0x000fc400000000ff */
[----:B------:R-:W-:Y:S01]  /*5d40*/  F2FP.F16.F32.PACK_AB R69, RZ, R69 ;  /* 0x00000045ff45723e */ /* 0x000fe200000000ff */
[----:B------:R-:W-:Y:S01]  /*5d50*/  @P1 STG.E.U16 desc[UR36][R8.64+0x60], R50 ;  /* 0x0000603208001986 */ /* 0x000fe2000c101524 */
[C---:B------:R-:W-:Y:S02]  /*5d60*/  ISETP.GT.AND P1, PT, R3.reuse, 0x8, P0 ;  /* 0x000000080300780c */ /* 0x040fe40000724270 */
[C---:B------:R-:W-:Y:S01]  /*5d70*/  ISETP.GT.AND P0, PT, R4.reuse, 0x40, PT ;  /* 0x000000400400780c */ /* 0x040fe20003f04270 */
[----:B------:R-:W-:Y:S01]  /*5d80*/  @P3 STG.E.U16 desc[UR36][R8.64+0x62], R51 ;  /* 0x0000623308003986 */ /* 0x000fe2000c101524 */
[----:B------:R-:W-:Y:S02]  /*5d90*/  ISETP.GT.AND P3, PT, R4, 0x39, PT ;  /* 0x000000390400780c */ /* 0x000fe40003f64270 */
[----:B------:R-:W-:Y:S01]  /*5da0*/  F2FP.F16.F32.PACK_AB R70, RZ, R70 ;  /* 0x00000046ff46723e */ /* 0x000fe200000000ff */
[----:B------:R-:W-:Y:S01]  /*5db0*/  @P4 STG.E.U16 desc[UR36][R6.64+0x70], R52 ;  /* 0x0000703406004986 */ /* 0x000fe2000c101524 */
[----:B------:R-:W-:-:S02]  /*5dc0*/  ISETP.GT.AND P2, PT, R3, RZ, P3 ;  /* 0x000000ff0300720c */ /* 0x000fc40001f44270 */
[C---:B------:R-:W-:Y:S02]  /*5dd0*/  ISETP.GT.AND P3, PT, R3.reuse, 0x8, P3 ;  /* 0x000000080300780c */ /* 0x040fe40001f64270 */
[----:B------:R-:W-:Y:S02]  /*5de0*/  ISETP.GT.AND P4, PT, R3, RZ, P0 ;  /* 0x000000ff0300720c */ /* 0x000fe40000784270 */
[----:B------:R-:W-:Y:S02]  /*5df0*/  F2FP.F16.F32.PACK_AB R71, RZ, R71 ;  /* 0x00000047ff47723e */ /* 0x000fe400000000ff */
[----:B------:R-:W-:Y:S02]  /*5e00*/  F2FP.F16.F32.PACK_AB R72, RZ, R72 ;  /* 0x00000048ff48723e */ /* 0x000fe400000000ff */
[----:B------:R-:W-:Y:S02]  /*5e10*/  F2FP.F16.F32.PACK_AB R73, RZ, R73 ;  /* 0x00000049ff49723e */ /* 0x000fe400000000ff */
        /* <DEDUP_REMOVED lines=33> */
[----:B------:R-:W-:-:S03]  /*6030*/  F2FP.F16.F32.PACK_AB R87, RZ, R87 ;  /* 0x00000057ff57723e */ /* 0x000fc600000000ff */
[----:B------:R-:W-:Y:S04]  /*6040*/  @P2 STG.E.U16 desc[UR36][R6.64+0x92], R61 ;  /* 0x0000923d06002986 */ /* 0x000fe8000c101524 */
[----:B------:R-:W-:Y:S01]  /*6050*/  @P1 STG.E.U16 desc[UR36][R8.64+0x90], R62 ;  /* 0x0000903e08001986 */ /* 0x000fe2000c101524 */
[----:B------:R-:W-:Y:S02]  /*6060*/  ISETP.GT.AND P1, PT, R3, 0x8, P0 ;  /* 0x000000080300780c */ /* 0x000fe40000724270 */
[C---:B------:R-:W-:Y:S01]  /*6070*/  ISETP.GT.AND P0, PT, R4.reuse, 0x58, PT ;  /* 0x000000580400780c */ /* 0x040fe20003f04270 */
[----:B------:R-:W-:Y:S01]  /*6080*/  @P3 STG.E.U16 desc[UR36][R8.64+0x92], R63 ;  /* 0x0000923f08003986 */ /* 0x000fe2000c101524 */
[----:B------:R-:W-:-:S03]  /*6090*/  ISETP.GT.AND P3, PT, R4, 0x51, PT ;  /* 0x000000510400780c */ /* 0x000fc60003f64270 */
[----:B------:R-:W-:Y:S01]  /*60a0*/  @P4 STG.E.U16 desc[UR36][R6.64+0xa0], R64 ;  /* 0x0000a04006004986 */ /* 0x000fe2000c101524 */
[C---:B------:R-:W-:Y:S02]  /*60b0*/  ISETP.GT.AND P2, PT, R3.reuse, RZ, P3 ;  /* 0x000000ff0300720c */ /* 0x040fe40001f44270 */
[C---:B------:R-:W-:Y:S02]  /*60c0*/  ISETP.GT.AND P3, PT, R3.reuse, 0x8, P3 ;  /* 0x000000080300780c */ /* 0x040fe40001f64270 */
[----:B------:R-:W-:-:S09]  /*60d0*/  ISETP.GT.AND P4, PT, R3, RZ, P0 ;  /* 0x000000ff0300720c */ /* 0x000fd20000784270 */
        /* <DEDUP_REMOVED lines=9> */
[C---:B------:R-:W-:Y:S02]  /*6170*/  ISETP.GT.AND P3, PT, R3.reuse, RZ, P0 ;  /* 0x000000ff0300720c */ /* 0x040fe40000764270 */
[----:B------:R-:W-:-:S07]  /*6180*/  ISETP.GT.AND P0, PT, R3, 0x8, P0 ;  /* 0x000000080300780c */ /* 0x000fce0000704270 */
[----:B------:R-:W-:Y:S04]  /*6190*/  @P2 STG.E.U16 desc[UR36][R6.64+0xb2], R69 ;  /* 0x0000b24506002986 */ /* 0x000fe8000c101524 */
[----:B------:R-:W-:Y:S01]  /*61a0*/  @P1 STG.E.U16 desc[UR36][R8.64+0xb0], R70 ;  /* 0x0000b04608001986 */ /* 0x000fe2000c101524 */
[----:B------:R-:W-:-:S03]  /*61b0*/  ISETP.GT.AND P1, PT, R4, 0x68, PT ;  /* 0x000000680400780c */ /* 0x000fc60003f24270 */
        /* <DEDUP_REMOVED lines=11> */
[C---:B------:R-:W-:Y:S02]  /*6270*/  ISETP.GT.AND P2, PT, R3.reuse, RZ, P0 ;  /* 0x000000ff0300720c */ /* 0x040fe40000744270 */
[----:B------:R-:W-:Y:S01]  /*6280*/  ISETP.GT.AND P0, PT, R3, 0x8, P0 ;  /* 0x000000080300780c */ /* 0x000fe20000704270 */
[----:B------:R-:W-:Y:S01]  /*6290*/  @P3 STG.E.U16 desc[UR36][R6.64+0xd0], R76 ;  /* 0x0000d04c06003986 */ /* 0x000fe2000c101524 */
[----:B------:R-:W-:-:S04]  /*62a0*/  ISETP.GT.AND P3, PT, R4, 0x70, PT ;  /* 0x000000700400780c */ /* 0x000fc80003f64270 */
[C---:B------:R-:W-:Y:S02]  /*62b0*/  ISETP.GT.AND P4, PT, R3.reuse, RZ, P3 ;  /* 0x000000ff0300720c */ /* 0x040fe40001f84270 */
[----:B------:R-:W-:-:S03]  /*62c0*/  ISETP.GT.AND P3, PT, R3, 0x8, P3 ;  /* 0x000000080300780c */ /* 0x000fc60001f64270 */
[----:B------:R-:W-:Y:S01]  /*62d0*/  @P2 STG.E.U16 desc[UR36][R6.64+0xd2], R77 ;  /* 0x0000d24d06002986 */ /* 0x000fe2000c101524 */
[----:B------:R-:W-:-:S03]  /*62e0*/  ISETP.GT.AND P2, PT, R4, 0x79, PT ;  /* 0x000000790400780c */ /* 0x000fc60003f44270 */
[----:B------:R-:W-:Y:S01]  /*62f0*/  @P1 STG.E.U16 desc[UR36][R8.64+0xd0], R78 ;  /* 0x0000d04e08001986 */ /* 0x000fe2000c101524 */
[----:B------:R-:W-:-:S03]  /*6300*/  ISETP.GT.AND P1, PT, R4, 0x78, PT ;  /* 0x000000780400780c */ /* 0x000fc60003f24270 */
[----:B------:R-:W-:Y:S01]  /*6310*/  @P0 STG.E.U16 desc[UR36][R8.64+0xd2], R79 ;  /* 0x0000d24f08000986 */ /* 0x000fe2000c101524 */
[----:B------:R-:W-:-:S03]  /*6320*/  ISETP.GT.AND P0, PT, R4, 0x71, PT ;  /* 0x000000710400780c */ /* 0x000fc60003f04270 */
[----:B------:R-:W-:Y:S01]  /*6330*/  @P4 STG.E.U16 desc[UR36][R6.64+0xe0], R80 ;  /* 0x0000e05006004986 */ /* 0x000fe2000c101524 */
[C---:B------:R-:W-:Y:S02]  /*6340*/  ISETP.GT.AND P4, PT, R3.reuse, RZ, P0 ;  /* 0x000000ff0300720c */ /* 0x040fe40000784270 */
[----:B------:R-:W-:-:S11]  /*6350*/  ISETP.GT.AND P0, PT, R3, 0x8, P0 ;  /* 0x000000080300780c */ /* 0x000fd60000704270 */
[----:B------:R-:W-:Y:S02]  /*6360*/  @P4 IMAD.MOV.U32 R4, RZ, RZ, R6 ;  /* 0x000000ffff044224 */ /* 0x000fe400078e0006 */
[----:B------:R-:W-:-:S05]  /*6370*/  @P4 IMAD.MOV.U32 R5, RZ, RZ, R7 ;  /* 0x000000ffff054224 */ /* 0x000fca00078e0007 */
[----:B------:R0:W-:Y:S01]  /*6380*/  @P4 STG.E.U16 desc[UR36][R4.64+0xe2], R81 ;  /* 0x0000e25104004986 */ /* 0x0001e2000c101524 */
[C---:B------:R-:W-:Y:S02]  /*6390*/  ISETP.GT.AND P4, PT, R3.reuse, RZ, P2 ;  /* 0x000000ff0300720c */ /* 0x040fe40001784270 */
[----:B------:R-:W-:Y:S01]  /*63a0*/  ISETP.GT.AND P2, PT, R3, 0x8, P2 ;  /* 0x000000080300780c */ /* 0x000fe20001744270 */
[----:B0-----:R-:W-:Y:S02]  /*63b0*/  @P3 IMAD.MOV.U32 R4, RZ, RZ, R8 ;  /* 0x000000ffff043224 */ /* 0x001fe400078e0008 */
[----:B------:R-:W-:-:S05]  /*63c0*/  @P3 IMAD.MOV.U32 R5, RZ, RZ, R9 ;  /* 0x000000ffff053224 */ /* 0x000fca00078e0009 */
[----:B------:R0:W-:Y:S01]  /*63d0*/  @P3 STG.E.U16 desc[UR36][R4.64+0xe0], R82 ;  /* 0x0000e05204003986 */ /* 0x0001e2000c101524 */
[C---:B------:R-:W-:Y:S02]  /*63e0*/  ISETP.GT.AND P3, PT, R3.reuse, RZ, P1 ;  /* 0x000000ff0300720c */ /* 0x040fe40000f64270 */
[----:B------:R-:W-:Y:S01]  /*63f0*/  ISETP.GT.AND P1, PT, R3, 0x8, P1 ;  /* 0x000000080300780c */ /* 0x000fe20000f24270 */
[----:B0-----:R-:W-:Y:S02]  /*6400*/  @P0 IMAD.MOV.U32 R4, RZ, RZ, R8 ;  /* 0x000000ffff040224 */ /* 0x001fe400078e0008 */
[----:B------:R-:W-:-:S05]  /*6410*/  @P0 IMAD.MOV.U32 R5, RZ, RZ, R9 ;  /* 0x000000ffff050224 */ /* 0x000fca00078e0009 */
[----:B------:R0:W-:Y:S03]  /*6420*/  @P0 STG.E.U16 desc[UR36][R4.64+0xe2], R83 ;  /* 0x0000e25304000986 */ /* 0x0001e6000c101524 */
[----:B0-----:R-:W-:Y:S02]  /*6430*/  @P3 IMAD.MOV.U32 R4, RZ, RZ, R6 ;  /* 0x000000ffff043224 */ /* 0x001fe400078e0006 */
[----:B------:R-:W-:-:S05]  /*6440*/  @P3 IMAD.MOV.U32 R5, RZ, RZ, R7 ;  /* 0x000000ffff053224 */ /* 0x000fca00078e0007 */
[----:B------:R0:W-:Y:S04]  /*6450*/  @P3 STG.E.U16 desc[UR36][R4.64+0xf0], R84 ;  /* 0x0000f05404003986 */ /* 0x0001e8000c101524 */
[----:B------:R4:W-:Y:S01]  /*6460*/  @P4 STG.E.U16 desc[UR36][R6.64+0xf2], R85 ;  /* 0x0000f25506004986 */ /* 0x0009e2000c101524 */
[----:B0-----:R-:W-:Y:S02]  /*6470*/  @P1 IMAD.MOV.U32 R4, RZ, RZ, R8 ;  /* 0x000000ffff041224 */ /* 0x001fe400078e0008 */
[----:B------:R-:W-:-:S05]  /*6480*/  @P1 IMAD.MOV.U32 R5, RZ, RZ, R9 ;  /* 0x000000ffff051224 */ /* 0x000fca00078e0009 */
[----:B------:R4:W-:Y:S04]  /*6490*/  @P1 STG.E.U16 desc[UR36][R4.64+0xf0], R86 ;  /* 0x0000f05604001986 */ /* 0x0009e8000c101524 */
[----:B------:R4:W-:Y:S02]  /*64a0*/  @P2 STG.E.U16 desc[UR36][R8.64+0xf2], R87 ;  /* 0x0000f25708002986 */ /* 0x0009e4000c101524 */
.L_x_158:
[----:B------:R-:W-:Y:S05]  /*64b0*/  BSYNC B0 ;  /* 0x0000000000007941 */ /* 0x000fea0003800000 */
.L_x_32:
[----:B------:R-:W-:Y:S01]  /*64c0*/  IADD3 R16, P0, R16, UR38, RZ ;  /* 0x0000002610107c10 */ /* 0x000fe2000ff1e0ff */
[----:B------:R-:W-:Y:S01]  /*64d0*/  ULDC.64 UR4, c[0x0][0x650] ;  /* 0x0001940000047ab9 */ /* 0x000fe20000000a00 */
[----:B------:R-:W-:Y:S01]  /*64e0*/  PRMT R3, RZ, 0x7610, R3 ;  /* 0x00007610ff037816 */ /* 0x000fe20000000003 */
[----:B------:R-:W-:Y:S01]  /*64f0*/  IMAD.MOV.U32 R100, RZ, RZ, -0x1 ;  /* 0xffffffffff647424 */ /* 0x000fe200078e00ff */
[----:B------:R-:W-:Y:S01]  /*6500*/  IADD3.X R17, R17, UR41, RZ, P0, !PT ;  /* 0x0000002911117c10 */ /* 0x000fe200087fe4ff */
[----:B------:R-:W-:Y:S01]  /*6510*/  IMAD.MOV.U32 R99, RZ, RZ, -0x1 ;  /* 0xffffffffff637424 */ /* 0x000fe200078e00ff */
[----:B------:R-:W-:-:S04]  /*6520*/  ISETP.GE.U32.AND P0, PT, R16, UR4, PT ;  /* 0x0000000410007c0c */ /* 0x000fc8000bf06070 */
[----:B------:R-:W-:-:S13]  /*6530*/  ISETP.GE.U32.AND.EX P0, PT, R17, UR5, PT, P0 ;  /* 0x0000000511007c0c */ /* 0x000fda000bf06100 */
[----:B------:R-:W-:Y:S05]  /*6540*/  @P0 BRA `(.L_x_159) ;  /* 0x00000004004c0947 */ /* 0x000fea0003800000 */
[----:B------:R-:W0:Y:S01]  /*6550*/  LDC.64 R10, c[0x0][0x628] ;  /* 0x00018a00ff0a7b82 */ /* 0x000e220000000a00 */
[----:B---3--:R-:W3:Y:S01]  /*6560*/  S2R R12, SR_CTAID.X ;  /* 0x00000000000c7919 */ /* 0x008ee20000002500 */
[----:B-12-4-:R-:W-:Y:S02]  /*6570*/  IMAD.MOV.U32 R8, RZ, RZ, R16 ;  /* 0x000000ffff087224 */ /* 0x016fe400078e0010 */
[----:B------:R-:W-:Y:S01]  /*6580*/  IMAD.MOV.U32 R9, RZ, RZ, R17 ;  /* 0x000000ffff097224 */ /* 0x000fe200078e0011 */
[----:B------:R-:W1:Y:S03]  /*6590*/  S2R R20, SR_CTAID.Y ;  /* 0x0000000000147919 */ /* 0x000e660000002600 */
[----:B------:R-:W2:Y:S08]  /*65a0*/  LDC R0, c[0x0][0x630] ;  /* 0x00018c00ff007b82 */ /* 0x000eb00000000800 */
[----:B------:R-:W4:Y:S01]  /*65b0*/  LDC.64 R14, c[0x0][0x620] ;  /* 0x00018800ff0e7b82 */ /* 0x000f220000000a00 */
[----:B0-----:R-:W-:-:S04]  /*65c0*/  ISETP.NE.U32.AND P0, PT, R10, RZ, PT ;  /* 0x000000ff0a00720c */ /* 0x001fc80003f05070 */
[----:B------:R-:W-:-:S13]  /*65d0*/  ISETP.NE.AND.EX P0, PT, R11, RZ, PT, P0 ;  /* 0x000000ff0b00720c */ /* 0x000fda0003f05300 */
[----:B-1234-:R-:W-:Y:S05]  /*65e0*/  @!P0 BRA `(.L_x_160) ;  /* 0x0000000000288947 */ /* 0x01efea0003800000 */
        /* <DEDUP_REMOVED lines=10> */
.L_x_160:
[-CC-:B------:R-:W-:Y:S01]  /*6690*/  SHF.R.U64 R99, R8, R0.reuse, R9.reuse ;  /* 0x0000000008637219 */ /* 0x180fe20000001209 */
[----:B------:R-:W0:Y:S01]  /*66a0*/  LDC.64 R26, c[0x0][0x640] ;  /* 0x00019000ff1a7b82 */ /* 0x000e220000000a00 */
[----:B------:R-:W-:Y:S01]  /*66b0*/  SHF.R.U32.HI R0, RZ, R0, R9 ;  /* 0x00000000ff007219 */ /* 0x000fe20000011609 */
[----:B------:R-:W-:Y:S01]  /*66c0*/  ULDC UR4, c[0x0][0x150] ;  /* 0x0000540000047ab9 */ /* 0x000fe20000000800 */
[----:B------:R-:W-:Y:S02]  /*66d0*/  IADD3 R3, P0, RZ, -R99, RZ ;  /* 0x80000063ff037210 */ /* 0x000fe40007f1e0ff */
[----:B------:R-:W-:-:S03]  /*66e0*/  I2FP.F32.U32 R7, R12 ;  /* 0x0000000c00077245 */ /* 0x000fc60000201000 */
[----:B------:R-:W1:Y:S01]  /*66f0*/  LDC R6, c[0x0][0x618] ;  /* 0x00018600ff067b82 */ /* 0x000e620000000800 */
[----:B------:R-:W-:Y:S02]  /*6700*/  IMAD.X R5, RZ, RZ, ~R0, P0 ;  /* 0x000000ffff057224 */ /* 0x000fe400000e0e00 */
[----:B------:R-:W-:Y:S01]  /*6710*/  FMUL R7, R7, UR4 ;  /* 0x0000000407077c20 */ /* 0x000fe20008400000 */
[----:B------:R-:W-:Y:S01]  /*6720*/  ULDC UR4, c[0x0][0x154] ;  /* 0x0000550000047ab9 */ /* 0x000fe20000000800 */
[-C--:B------:R-:W-:Y:S02]  /*6730*/  IMAD R0, R5, R14.reuse, RZ ;  /* 0x0000000e05007224 */ /* 0x080fe400078e02ff */
[C---:B------:R-:W-:Y:S01]  /*6740*/  IMAD.WIDE.U32 R4, R3.reuse, R14, R16 ;  /* 0x0000000e03047225 */ /* 0x040fe200078e0010 */
[----:B------:R-:W2:Y:S01]  /*6750*/  LDC R11, c[0x0][0x608] ;  /* 0x00018200ff0b7b82 */ /* 0x000ea20000000800 */
[----:B------:R-:W3:Y:S02]  /*6760*/  F2I.U32.TRUNC.NTZ R7, R7 ;  /* 0x0000000700077305 */ /* 0x000ee4000020f000 */
[----:B------:R-:W-:-:S04]  /*6770*/  IMAD R3, R3, R15, R0 ;  /* 0x0000000f03037224 */ /* 0x000fc800078e0200 */
[----:B------:R-:W-:Y:S01]  /*6780*/  IMAD.IADD R3, R5, 0x1, R3 ;  /* 0x0000000105037824 */ /* 0x000fe200078e0203 */
[----:B------:R-:W4:Y:S01]  /*6790*/  LDC R8, c[0x0][0x658] ;  /* 0x00019600ff087b82 */ /* 0x000f220000000800 */
[----:B------:R-:W-:Y:S02]  /*67a0*/  I2FP.F32.U32 R5, R20 ;  /* 0x0000001400057245 */ /* 0x000fe40000201000 */
[----:B0-----:R-:W-:-:S04]  /*67b0*/  ISETP.NE.U32.AND P0, PT, R26, RZ, PT ;  /* 0x000000ff1a00720c */ /* 0x001fc80003f05070 */
[----:B------:R-:W-:Y:S01]  /*67c0*/  ISETP.NE.AND.EX P0, PT, R27, RZ, PT, P0 ;  /* 0x000000ff1b00720c */ /* 0x000fe20003f05300 */
[----:B------:R-:W0:Y:S01]  /*67d0*/  LDC R9, c[0x0][0x144] ;  /* 0x00005100ff097b82 */ /* 0x000e220000000800 */
[-C--:B-1----:R-:W-:Y:S01]  /*67e0*/  SHF.R.U64 R13, R4, R6.reuse, R3 ;  /* 0x00000006040d7219 */ /* 0x082fe20000001203 */
[----:B---3--:R-:W-:Y:S01]  /*67f0*/  IMAD.MOV R7, RZ, RZ, -R7 ;  /* 0x000000ffff077224 */ /* 0x008fe200078e0a07 */
[----:B------:R-:W-:Y:S01]  /*6800*/  SHF.R.U32.HI R0, RZ, R6, R3 ;  /* 0x00000006ff007219 */ /* 0x000fe20000011603 */
[----:B------:R-:W-:-:S04]  /*6810*/  FMUL R6, R5, UR4 ;  /* 0x0000000405067c20 */ /* 0x000fc80008400000 */
[----:B------:R-:W1:Y:S01]  /*6820*/  LDC R21, c[0x0][0x148] ;  /* 0x00005200ff157b82 */ /* 0x000e620000000800 */
[----:B------:R3:W0:Y:S01]  /*6830*/  F2I.U32.TRUNC.NTZ R14, R6 ;  /* 0x00000006000e7305 */ /* 0x000622000020f000 */
[-CC-:B--2---:R-:W-:Y:S02]  /*6840*/  SHF.R.U64 R10, R13, R11.reuse, R0.reuse ;  /* 0x0000000b0d0a7219 */ /* 0x184fe40000001200 */
[----:B------:R-:W-:-:S04]  /*6850*/  SHF.R.U32.HI R3, RZ, R11, R0 ;  /* 0x0000000bff037219 */ /* 0x000fc80000011600 */
[----:B-----5:R-:W2:Y:S01]  /*6860*/  LDC R24, c[0x0][0x648] ;  /* 0x00019200ff187b82 */ /* 0x020ea20000000800 */
[-CC-:B----4-:R-:W-:Y:S02]  /*6870*/  SHF.R.U64 R15, R10, R8.reuse, R3.reuse ;  /* 0x000000080a0f7219 */ /* 0x190fe40000001203 */
[----:B------:R-:W-:-:S03]  /*6880*/  SHF.R.U32.HI R5, RZ, R8, R3 ;  /* 0x00000008ff057219 */ /* 0x000fc60000011603 */
[----:B------:R-:W-:Y:S02]  /*6890*/  IMAD.MOV.U32 R4, RZ, RZ, R15 ;  /* 0x000000ffff047224 */ /* 0x000fe400078e000f */
[----:B------:R-:W4:Y:S01]  /*68a0*/  LDC R28, c[0x0][0x638] ;  /* 0x00018e00ff1c7b82 */ /* 0x000f220000000800 */
[----:B0-----:R-:W-:-:S07]  /*68b0*/  IMAD R25, R9, R7, R12 ;  /* 0x0000000709197224 */ /* 0x001fce00078e020c */
[----:B------:R-:W0:Y:S08]  /*68c0*/  LDC R29, c[0x0][0x610] ;  /* 0x00018400ff1d7b82 */ /* 0x000e300000000800 */
[----:B------:R-:W0:Y:S01]  /*68d0*/  LDC R30, c[0x0][0x600] ;  /* 0x00018000ff1e7b82 */ /* 0x000e220000000800 */
[----:B-1-3--:R-:W-:Y:S05]  /*68e0*/  @!P0 BRA `(.L_x_161) ;  /* 0x0000000000288947 */ /* 0x00afea0003800000 */
[----:B------:R-:W1:Y:S02]  /*68f0*/  LDC R0, c[0x0][0x64c] ;  /* 0x00019300ff007b82 */ /* 0x000e640000000800 */
[----:B-1----:R-:W-:-:S05]  /*6900*/  IADD3 R3, P0, R15, R0, RZ ;  /* 0x000000000f037210 */ /* 0x002fca0007f1e0ff */
        /* <DEDUP_REMOVED lines=8> */
.L_x_161:
[----:B------:R-:W-:Y:S01]  /*6990*/  ISETP.NE.AND P0, PT, R2, 0x1, PT ;  /* 0x000000010200780c */ /* 0x000fe20003f05270 */
[----:B------:R-:W-:Y:S01]  /*69a0*/  IMAD.MOV R14, RZ, RZ, -R14 ;  /* 0x000000ffff0e7224 */ /* 0x000fe200078e0a0e */
[----:B--2---:R-:W-:Y:S02]  /*69b0*/  SHF.R.U64 R0, R4, R24, R5 ;  /* 0x0000001804007219 */ /* 0x004fe40000001205 */
[----:B------:R-:W-:Y:S02]  /*69c0*/  LOP3.LUT R3, R10, R97, RZ, 0xc0, !PT ;  /* 0x000000610a037212 */ /* 0x000fe400078ec0ff */
[----:B------:R-:W-:Y:S01]  /*69d0*/  LOP3.LUT R6, R13, R96, RZ, 0xc0, !PT ;  /* 0x000000600d067212 */ /* 0x000fe200078ec0ff */
[----:B------:R-:W-:Y:S02]  /*69e0*/  IMAD.MOV R4, RZ, RZ, -R0 ;  /* 0x000000ffff047224 */ /* 0x000fe400078e0a00 */
[----:B------:R-:W-:Y:S02]  /*69f0*/  IMAD R0, R92, R0, R3 ;  /* 0x000000005c007224 */ /* 0x000fe400078e0203 */
[----:B----4-:R-:W-:-:S02]  /*6a00*/  IMAD R3, R4, R28, R15 ;  /* 0x0000001c04037224 */ /* 0x010fc400078e020f */
[----:B------:R-:W-:Y:S02]  /*6a10*/  @P0 IMAD R25, R21, R14, R20 ;  /* 0x0000000e15190224 */ /* 0x000fe400078e0214 */
[----:B0-----:R-:W-:Y:S02]  /*6a20*/  IMAD R5, R3, R30, R6 ;  /* 0x0000001e03057224 */ /* 0x001fe400078e0206 */
[----:B------:R-:W-:Y:S02]  /*6a30*/  IMAD R0, R0, R29, R25 ;  /* 0x0000001d00007224 */ /* 0x000fe400078e0219 */
[----:B------:R-:W-:-:S03]  /*6a40*/  IMAD.MOV.U32 R4, RZ, RZ, 0x1 ;  /* 0x00000001ff047424 */ /* 0x000fc600078e00ff */
[----:B------:R-:W-:Y:S02]  /*6a50*/  SEL R100, R5, R0, !P0 ;  /* 0x0000000005647207 */ /* 0x000fe40004000000 */
[----:B------:R-:W-:Y:S02]  /*6a60*/  PRMT R3, R4, 0x7610, R3 ;  /* 0x0000761004037816 */ /* 0x000fe40000000003 */
[----:B------:R-:W-:-:S07]  /*6a70*/  SEL R0, R0, R5, !P0 ;  /* 0x0000000500007207 */ /* 0x000fce0004000000 */
.L_x_159:
[----:B------:R-:W-:Y:S01]  /*6a80*/  LOP3.LUT P0, RZ, R3, 0xff, RZ, 0xc0, !PT ;  /* 0x000000ff03ff7812 */ /* 0x000fe2000780c0ff */
[----:B------:R-:W-:Y:S01]  /*6a90*/  UIMAD.WIDE.U32 UR4, UR42, -0x55555555, URZ ;  /* 0xaaaaaaab2a0478a5 */ /* 0x000fe2000f8e003f */
[----:B------:R-:W-:-:S03]  /*6aa0*/  IMAD.MOV.U32 R101, RZ, RZ, R0 ;  /* 0x000000ffff657224 */ /* 0x000fc600078e0000 */
[----:B------:R-:W-:-:S04]  /*6ab0*/  USHF.R.U32.HI UR4, URZ, 0x1, UR5 ;  /* 0x000000013f047899 */ /* 0x000fc80008011605 */
[----:B------:R-:W-:-:S04]  /*6ac0*/  UIMAD UR42, UR4, -0x3, UR42 ;  /* 0xfffffffd042a78a4 */ /* 0x000fc8000f8e022a */
[----:B------:R-:W-:Y:S08]  /*6ad0*/  @P0 BRA `(.L_x_162) ;  /* 0xffffffa800440947 */ /* 0x000ff0000383ffff */
[----:B------:R-:W-:Y:S05]  /*6ae0*/  EXIT ;  /* 0x000000000000794d */ /* 0x000fea0003800000 */
.L_x_7:
        /* <DEDUP_REMOVED lines=26> */
.L_x_164:
[----:B------:R-:W0:Y:S01]  /*6c90*/  LDC.64 R28, c[0x0][0x640] ;  /* 0x00019000ff1c7b82 */ /* 0x000e220000000a00 */
[-CC-:B------:R-:W-:Y:S01]  /*6ca0*/  SHF.R.U64 R22, R14, R6.reuse, R15.reuse ;  /* 0x000000060e167219 */ /* 0x180fe2000000120f */
[----:B------:R-:W-:Y:S01]  /*6cb0*/  IMAD.MOV.U32 R30, RZ, RZ, 0x1 ;  /* 0x00000001ff1e7424 */ /* 0x000fe200078e00ff */
[----:B------:R-:W-:Y:S02]  /*6cc0*/  SHF.R.U32.HI R6, RZ, R6, R15 ;  /* 0x00000006ff067219 */ /* 0x000fe4000001160f */
[----:B------:R-:W-:-:S03]  /*6cd0*/  IADD3 R13, P0, RZ, -R22, RZ ;  /* 0x80000016ff0d7210 */ /* 0x000fc60007f1e0ff */
[----:B------:R-:W1:Y:S02]  /*6ce0*/  LDC R12, c[0x0][0x618] ;  /* 0x00018600ff0c7b82 */ /* 0x000e640000000800 */
[----:B------:R-:W-:-:S04]  /*6cf0*/  IMAD.X R11, RZ, RZ, ~R6, P0 ;  /* 0x000000ffff0b7224 */ /* 0x000fc800000e0e06 */
[-C--:B------:R-:W-:Y:S02]  /*6d00*/  IMAD R6, R11, R24.reuse, RZ ;  /* 0x000000180b067224 */ /* 0x080fe400078e02ff */
[----:B------:R-:W2:Y:S01]  /*6d10*/  LDC R14, c[0x0][0x608] ;  /* 0x00018200ff0e7b82 */ /* 0x000ea20000000800 */
[----:B------:R-:W-:-:S04]  /*6d20*/  IMAD.WIDE.U32 R10, R13, R24, R16 ;  /* 0x000000180d0a7225 */ /* 0x000fc800078e0010 */
[----:B------:R-:W-:-:S03]  /*6d30*/  IMAD R13, R13, R25, R6 ;  /* 0x000000190d0d7224 */ /* 0x000fc600078e0206 */
[----:B------:R-:W3:Y:S01]  /*6d40*/  LDC R27, c[0x0][0x658] ;  /* 0x00019600ff1b7b82 */ /* 0x000ee20000000800 */
[----:B------:R-:W-:Y:S01]  /*6d50*/  IMAD.IADD R11, R11, 0x1, R13 ;  /* 0x000000010b0b7824 */ /* 0x000fe200078e020d */
[----:B0-----:R-:W-:-:S04]  /*6d60*/  ISETP.NE.U32.AND P0, PT, R28, RZ, PT ;  /* 0x000000ff1c00720c */ /* 0x001fc80003f05070 */
[----:B------:R-:W-:Y:S02]  /*6d70*/  ISETP.NE.AND.EX P0, PT, R29, RZ, PT, P0 ;  /* 0x000000ff1d00720c */ /* 0x000fe40003f05300 */
[----:B------:R-:W0:Y:S01]  /*6d80*/  LDC R24, c[0x0][0x600] ;  /* 0x00018000ff187b82 */ /* 0x000e220000000800 */
[-CC-:B-1----:R-:W-:Y:S01]  /*6d90*/  SHF.R.U64 R8, R10, R12.reuse, R11.reuse ;  /* 0x0000000c0a087219 */ /* 0x182fe2000000120b */
[----:B------:R-:W-:Y:S01]  /*6da0*/  IMAD.MOV.U32 R10, RZ, RZ, -0x1 ;  /* 0xffffffffff0a7424 */ /* 0x000fe200078e00ff */
[----:B------:R-:W-:-:S05]  /*6db0*/  SHF.R.U32.HI R11, RZ, R12, R11 ;  /* 0x0000000cff0b7219 */ /* 0x000fca000001160b */
[----:B------:R-:W1:Y:S01]  /*6dc0*/  LDC R25, c[0x0][0x648] ;  /* 0x00019200ff197b82 */ /* 0x000e620000000800 */
[-CC-:B--2---:R-:W-:Y:S02]  /*6dd0*/  SHF.R.U64 R21, R8, R14.reuse, R11.reuse ;  /* 0x0000000e08157219 */ /* 0x184fe4000000120b */
[----:B------:R-:W-:-:S05]  /*6de0*/  SHF.R.U32.HI R6, RZ, R14, R11 ;  /* 0x0000000eff067219 */ /* 0x000fca000001160b */
[----:B------:R-:W2:Y:S01]  /*6df0*/  LDC R26, c[0x0][0x638] ;  /* 0x00018e00ff1a7b82 */ /* 0x000ea20000000800 */
[-C--:B---3--:R-:W-:Y:S02]  /*6e00*/  SHF.L.U32 R10, R10, R27.reuse, RZ ;  /* 0x0000001b0a0a7219 */ /* 0x088fe400000006ff */
[-CC-:B------:R-:W-:Y:S02]  /*6e10*/  SHF.R.U64 R23, R21, R27.reuse, R6.reuse ;  /* 0x0000001b15177219 */ /* 0x180fe40000001206 */
[----:B------:R-:W-:Y:S02]  /*6e20*/  LOP3.LUT R32, RZ, R10, RZ, 0x33, !PT ;  /* 0x0000000aff207212 */ /* 0x000fe400078e33ff */
[----:B------:R-:W-:Y:S01]  /*6e30*/  SHF.R.U32.HI R11, RZ, R27, R6 ;  /* 0x0000001bff0b7219 */ /* 0x000fe20000011606 */
[----:B------:R-:W3:Y:S01]  /*6e40*/  LDC R31, c[0x0][0x610] ;  /* 0x00018400ff1f7b82 */ /* 0x000ee20000000800 */
[----:B------:R-:W-:Y:S01]  /*6e50*/  IMAD.MOV.U32 R10, RZ, RZ, R23 ;  /* 0x000000ffff0a7224 */ /* 0x000fe200078e0017 */
[----:B------:R-:W-:Y:S06]  /*6e60*/  @!P0 BRA `(.L_x_165) ;  /* 0x0000000000288947 */ /* 0x000fec0003800000 */
        /* <DEDUP_REMOVED lines=10> */
.L_x_165:
[----:B------:R-:W-:Y:S02]  /*6f10*/  ISETP.NE.AND P0, PT, R2, 0x1, PT ;  /* 0x000000010200780c */ /* 0x000fe40003f05270 */
[----:B-1----:R-:W-:Y:S01]  /*6f20*/  SHF.R.U64 R6, R10, R25, R11 ;  /* 0x000000190a067219 */ /* 0x002fe2000000120b */
[----:B0-----:R-:W-:Y:S01]  /*6f30*/  VIADD R11, R24, 0xffffffff ;  /* 0xffffffff180b7836 */ /* 0x001fe20000000000 */
[----:B------:R-:W-:Y:S02]  /*6f40*/  SHF.L.U32 R30, R30, R27, RZ ;  /* 0x0000001b1e1e7219 */ /* 0x000fe400000006ff */
[----:B------:R-:W-:Y:S01]  /*6f50*/  LOP3.LUT R5, R21, R32, RZ, 0xc0, !PT ;  /* 0x0000002015057212 */ /* 0x000fe200078ec0ff */
[----:B------:R-:W-:-:S04]  /*6f60*/  IMAD.MOV R10, RZ, RZ, -R6 ;  /* 0x000000ffff0a7224 */ /* 0x000fc800078e0a06 */
[----:B------:R-:W-:Y:S01]  /*6f70*/  IMAD R6, R30, R6, R5 ;  /* 0x000000061e067224 */ /* 0x000fe200078e0205 */
[----:B------:R-:W-:Y:S01]  /*6f80*/  LOP3.LUT R5, R8, R11, RZ, 0xc0, !PT ;  /* 0x0000000b08057212 */ /* 0x000fe200078ec0ff */
[----:B------:R-:W-:Y:S02]  /*6f90*/  @P0 IMAD R7, R9, R20, R4 ;  /* 0x0000001409070224 */ /* 0x000fe400078e0204 */
[----:B--2---:R-:W-:Y:S02]  /*6fa0*/  IMAD R4, R10, R26, R23 ;  /* 0x0000001a0a047224 */ /* 0x004fe400078e0217 */
[----:B---3--:R-:W-:Y:S02]  /*6fb0*/  IMAD R7, R6, R31, R7 ;  /* 0x0000001f06077224 */ /* 0x008fe400078e0207 */
[----:B------:R-:W-:Y:S02]  /*6fc0*/  IMAD R4, R4, R24, R5 ;  /* 0x0000001804047224 */ /* 0x000fe400078e0205 */
[----:B------:R-:W-:-:S02]  /*6fd0*/  IMAD.MOV.U32 R8, RZ, RZ, 0x1 ;  /* 0x00000001ff087424 */ /* 0x000fc400078e00ff */
[----:B------:R-:W-:Y:S01]  /*6fe0*/  IMAD.MOV.U32 R6, RZ, RZ, R22 ;  /* 0x000000ffff067224 */ /* 0x000fe200078e0016 */
[----:B------:R-:W-:Y:S02]  /*6ff0*/  SEL R19, R4, R7, !P0 ;  /* 0x0000000704137207 */ /* 0x000fe40004000000 */
[----:B------:R-:W-:-:S07]  /*7000*/  SEL R21, R7, R4, !P0 ;  /* 0x0000000407157207 */ /* 0x000fce0004000000 */
.L_x_163:
[----:B------:R-:W-:-:S08]  /*7010*/  NOP ;  /* 0x0000000000007918 */ /* 0x000fd00000000000 */
[----:B------:R-:W0:-:S00]  /*7020*/  USETMAXREG.DEALLOC.CTAPOOL 0x28 ;  /* 0x00000028000079c8 */ /* 0x000e0000080e0500 */
[----:B0-----:R-:W-:-:S13]  /*7030*/  ISETP.NE.AND P0, PT, R3, RZ, PT ;  /* 0x000000ff0300720c */ /* 0x001fda0003f05270 */
[----:B------:R-:W-:Y:S05]  /*7040*/  @P0 EXIT ;  /* 0x000000000000094d */ /* 0x000fea0003800000 */
[----:B------:R-:W-:Y:S01]  /*7050*/  LOP3.LUT P0, RZ, R8, 0xff, RZ, 0xc0, !PT ;  /* 0x000000ff08ff7812 */ /* 0x000fe2000780c0ff */
[----:B------:R-:W-:Y:S02]  /*7060*/  IMAD.MOV.U32 R3, RZ, RZ, 0x1 ;  /* 0x00000001ff037424 */ /* 0x000fe400078e00ff */
[----:B------:R-:W-:-:S10]  /*7070*/  IMAD.MOV.U32 R8, RZ, RZ, RZ ;  /* 0x000000ffff087224 */ /* 0x000fd400078e00ff */
[----:B------:R-:W-:Y:S05]  /*7080*/  @!P0 BRA `(.L_x_166) ;  /* 0x0000000c00548947 */ /* 0x000fea0003800000 */
[----:B------:R-:W0:Y:S01]  /*7090*/  LDC R3, c[0x0][0x28c] ;  /* 0x0000a300ff037b82 */ /* 0x000e220000000800 */
[----:B------:R-:W-:Y:S01]  /*70a0*/  ULDC UR5, c[0x0][0x658] ;  /* 0x0001960000057ab9 */ /* 0x000fe20000000800 */
[----:B------:R-:W-:Y:S01]  /*70b0*/  UMOV UR6, 0xffffffff ;  /* 0xffffffff00067882 */ /* 0x000fe20000000000 */
[----:B------:R-:W-:Y:S01]  /*70c0*/  BSSY B0, `(.L_x_166) ;  /* 0x00000d1000007945 */ /* 0x000fe20003800000 */
[----:B------:R-:W-:Y:S01]  /*70d0*/  USHF.L.U32 UR6, UR6, UR5, URZ ;  /* 0x0000000506067299 */ /* 0x000fe2000800063f */
[----:B------:R-:W-:Y:S01]  /*70e0*/  IMAD.MOV.U32 R10, RZ, RZ, 0x1 ;  /* 0x00000001ff0a7424 */ /* 0x000fe200078e00ff */
[----:B------:R-:W-:Y:S01]  /*70f0*/  LOP3.LUT R9, R18, 0x2, RZ, 0xfc, !PT ;  /* 0x0000000212097812 */ /* 0x000fe200078efcff */
[----:B------:R-:W-:Y:S01]  /*7100*/  IMAD.MOV.U32 R8, RZ, RZ, RZ ;  /* 0x000000ffff087224 */ /* 0x000fe200078e00ff */
[----:B------:R-:W1:Y:S01]  /*7110*/  S2UR UR8, SR_CgaCtaId ;  /* 0x00000000000879c3 */ /* 0x000e620000008800 */
[----:B------:R-:W-:Y:S01]  /*7120*/  ULDC UR4, c[0x0][0x600] ;  /* 0x0001800000047ab9 */ /* 0x000fe20000000800 */
[----:B------:R-:W-:Y:S01]  /*7130*/  UMOV UR7, 0x1 ;  /* 0x0000000100077882 */ /* 0x000fe20000000000 */
[----:B------:R-:W-:-:S02]  /*7140*/  UIADD3 UR4, UR4, -0x1, URZ ;  /* 0xffffffff04047890 */ /* 0x000fc4000fffe03f */
[----:B------:R-:W-:Y:S02]  /*7150*/  USHF.L.U32 UR5, UR7, UR5, URZ ;  /* 0x0000000507057299 */ /* 0x000fe4000800063f */
[----:B------:R-:W-:Y:S01]  /*7160*/  ULOP3.LUT UR6, URZ, UR6, URZ, 0x33, !UPT ;  /* 0x000000063f067292 */ /* 0x000fe2000f8e333f */
[----:B------:R-:W-:Y:S01]  /*7170*/  ULDC.64 UR30, c[0x0][0x198] ;  /* 0x00006600001e7ab9 */ /* 0x000fe20000000a00 */
[----:B0-----:R-:W-:-:S05]  /*7180*/  VIADD R3, R3, 0x7f ;  /* 0x0000007f03037836 */ /* 0x001fca0000000000 */
[----:B------:R-:W-:Y:S01]  /*7190*/  SHF.R.S32.HI R4, RZ, 0x1f, R3 ;  /* 0x0000001fff047819 */ /* 0x000fe20000011403 */
[----:B-1----:R-:W-:-:S03]  /*71a0*/  IMAD.U32 R12, RZ, RZ, UR8 ;  /* 0x00000008ff0c7e24 */ /* 0x002fc6000f8e00ff */
[----:B------:R-:W-:Y:S01]  /*71b0*/  LEA.HI R4, R4, R3, RZ, 0x7 ;  /* 0x0000000304047211 */ /* 0x000fe200078f38ff */
[----:B------:R-:W-:-:S03]  /*71c0*/  IMAD.MOV.U32 R3, RZ, RZ, 0x1 ;  /* 0x00000001ff037424 */ /* 0x000fc600078e00ff */
[----:B------:R-:W-:-:S05]  /*71d0*/  SHF.R.S32.HI R11, RZ, 0x7, R4 ;  /* 0x00000007ff0b7819 */ /* 0x000fca0000011404 */
[----:B------:R-:W-:-:S07]  /*71e0*/  VIADD R13, R11, 0x1 ;  /* 0x000000010b0d7836 */ /* 0x000fce0000000000 */
.L_x_177:
[----:B------:R-:W-:-:S03]  /*71f0*/  UMOV UR7, 0xffffffff ;  /* 0xffffffff00077882 */ /* 0x000fc60000000000 */
[----:B------:R-:W-:Y:S05]  /*7200*/  BRA.DIV UR7, `(.L_x_167) ;  /* 0x0000000e07b87947 */ /* 0x000fea000b800000 */
[----:B------:R-:W-:-:S13]  /*7210*/  ELECT P6, URZ, PT ;  /* 0x00000000003f782f */ /* 0x000fda00038c0000 */
.L_x_187:
[----:B------:R-:W0:Y:S01]  /*7220*/  LDC R4, c[0x0][0x28c] ;  /* 0x0000a300ff047b82 */ /* 0x000e220000000800 */
[----:B------:R-:W-:Y:S01]  /*7230*/  BSSY B1, `(.L_x_168) ;  /* 0x0000047000017945 */ /* 0x000fe20003800000 */
[----:B0-----:R-:W-:-:S13]  /*7240*/  ISETP.LT.OR P6, PT, R4, 0x1, !P6 ;  /* 0x000000010400780c */ /* 0x001fda00077c1670 */
[----:B------:R-:W-:Y:S05]  /*7250*/  @P6 BRA `(.L_x_169) ;  /* 0x0000000400106947 */ /* 0x000fea0003800000 */
[----:B------:R-:W-:Y:S02]  /*7260*/  IMAD R21, R21, 0x8, R12 ;  /* 0x0000000815157824 */ /* 0x000fe400078e020c */
[----:B------:R-:W-:Y:S02]  /*7270*/  IMAD.SHL.U32 R19, R19, 0x80, RZ ;  /* 0x0000008013137824 */ /* 0x000fe400078e00ff */
[----:B------:R-:W-:Y:S02]  /*7280*/  IMAD.MOV.U32 R22, RZ, RZ, RZ ;  /* 0x000000ffff167224 */ /* 0x000fe400078e00ff */
[----:B------:R-:W-:Y:S02]  /*7290*/  IMAD.MOV.U32 R4, RZ, RZ, R13 ;  /* 0x000000ffff047224 */ /* 0x000fe400078e000d */
[----:B------:R-:W-:Y:S02]  /*72a0*/  IMAD.MOV.U32 R5, RZ, RZ, R3 ;  /* 0x000000ffff057224 */ /* 0x000fe400078e0003 */
[----:B------:R-:W-:-:S02]  /*72b0*/  IMAD.MOV.U32 R7, RZ, RZ, R8 ;  /* 0x000000ffff077224 */ /* 0x000fc400078e0008 */
[----:B------:R-:W-:-:S07]  /*72c0*/  IMAD.SHL.U32 R21, R21, 0x10, RZ ;  /* 0x0000001015157824 */ /* 0x000fce00078e00ff */
.L_x_172:
[----:B------:R-:W0:Y:S01]  /*72d0*/  S2UR UR7, SR_CgaCtaId ;  /* 0x00000000000779c3 */ /* 0x000e220000008800 */
[----:B------:R-:W-:Y:S02]  /*72e0*/  MOV R15, 0x400 ;  /* 0x00000400000f7802 */ /* 0x000fe40000000f00 */
[----:B------:R-:W-:Y:S02]  /*72f0*/  SHF.L.U32 R14, R5, 0x1f, RZ ;  /* 0x0000001f050e7819 */ /* 0x000fe400000006ff */
[----:B------:R-:W-:Y:S01]  /*7300*/  ISETP.NE.AND P1, PT, R0, RZ, PT ;  /* 0x000000ff0000720c */ /* 0x000fe20003f25270 */
[----:B0-----:R-:W-:-:S05]  /*7310*/  IMAD.U32 R12, RZ, RZ, UR7 ;  /* 0x00000007ff0c7e24 */ /* 0x001fca000f8e00ff */
[----:B------:R-:W-:-:S07]  /*7320*/  LEA R20, R12, R15, 0x18 ;  /* 0x0000000f0c147211 */ /* 0x000fce00078ec0ff */
[----:B------:R-:W0:Y:S01]  /*7330*/  @!P1 LDC R15, c[0x0][0x500] ;  /* 0x00014000ff0f9b82 */ /* 0x000e220000000800 */
[----:B------:R-:W-:-:S04]  /*7340*/  IMAD R23, R7, 0x8, R20 ;  /* 0x0000000807177824 */ /* 0x000fc800078e0214 */
[----:B------:R-:W1:Y:S02]  /*7350*/  SYNCS.PHASECHK.TRANS64.TRYWAIT P0, [R23+URZ+0x18], R14 ;  /* 0x0000180e170075a7 */ /* 0x000e64000800017f */
[----:B-1----:R-:W-:Y:S05]  /*7360*/  @!P0 BRA `(.L_x_170) ;  /* 0x0000000c00808947 */ /* 0x002fea0003800000 */
.L_x_188:
[----:B-1----:R-:W-:Y:S01]  /*7370*/  PRMT R14, R9, 0x9910, RZ ;  /* 0x00009910090e7816 */ /* 0x002fe200000000ff */
[----:B0-----:R0:W-:Y:S03]  /*7380*/  @!P1 SYNCS.ARRIVE.TRANS64 RZ, [R23+URZ], R15 ;  /* 0x0000000f17ff99a7 */ /* 0x0011e6000800003f */
[----:B------:R-:W-:-:S13]  /*7390*/  ISETP.NE.AND P0, PT, R14, 0x2, PT ;  /* 0x000000020e00780c */ /* 0x000fda0003f05270 */
[----:B0-----:R-:W-:Y:S05]  /*73a0*/  @P0 BRA `(.L_x_171) ;  /* 0x0000000000040947 */ /* 0x001fea0003800000 */
[----:B------:R-:W-:Y:S01]  /*73b0*/  BPT.TRAP 0x1 ;  /* 0x000000040000795c */ /* 0x000fe20000300000 */
.L_x_171:
[----:B------:R-:W-:Y:S01]  /*73c0*/  IMAD R14, R7, 0x10, R12 ;  /* 0x00000010070e7824 */ /* 0x000fe200078e020c */
[----:B------:R-:W-:Y:S01]  /*73d0*/  R2UR UR34, R22 ;  /* 0x00000000162272ca */ /* 0x000fe200000e0000 */
[----:B------:R-:W-:Y:S01]  /*73e0*/  VIADD R4, R4, 0xffffffff ;  /* 0xffffffff04047836 */ /* 0x000fe20000000000 */
[----:B------:R-:W-:Y:S01]  /*73f0*/  R2UR UR33, R23 ;  /* 0x00000000172172ca */ /* 0x000fe200000e0000 */
[----:B------:R-:W-:Y:S01]  /*7400*/  IMAD.SHL.U32 R14, R14, 0x400, RZ ;  /* 0x000004000e0e7824 */ /* 0x000fe200078e00ff */
[----:B------:R-:W-:Y:S01]  /*7410*/  R2UR UR36, R6 ;  /* 0x00000000062472ca */ /* 0x000fe200000e0000 */
[----:B------:R-:W-:Y:S01]  /*7420*/  UIADD3 UR14, UP0, UR30, 0xf0, URZ ;  /* 0x000000f01e0e7890 */ /* 0x000fe2000ff1e03f */
[----:B------:R-:W-:Y:S01]  /*7430*/  R2UR UR35, R21 ;  /* 0x00000000152372ca */ /* 0x000fe200000e0000 */
[--C-:B------:R-:W-:Y:S01]  /*7440*/  IMAD R14, R14, 0x2, R20.reuse ;  /* 0x000000020e0e7824 */ /* 0x100fe200078e0214 */
[----:B------:R-:W-:Y:S01]  /*7450*/  R2UR UR19, R19 ;  /* 0x00000000131372ca */ /* 0x000fe200000e0000 */
[C---:B------:R-:W-:Y:S01]  /*7460*/  IMAD R20, R7.reuse, 0x8000, R20 ;  /* 0x0000800007147824 */ /* 0x040fe200078e0214 */
[----:B------:R-:W-:Y:S01]  /*7470*/  UIADD3 UR42, UP1, UR30, 0x1f0, URZ ;  /* 0x000001f01e2a7890 */ /* 0x000fe2000ff3e03f */
[----:B------:R-:W-:Y:S01]  /*7480*/  ISETP.GT.AND P1, PT, R4, 0x1, PT ;  /* 0x000000010400780c */ /* 0x000fe20003f24270 */
[----:B------:R-:W-:Y:S01]  /*7490*/  UIADD3.X UR15, URZ, UR31, URZ, UP0, !UPT ;  /* 0x0000001f3f0f7290 */ /* 0x000fe200087fe43f */
[----:B------:R-:W-:Y:S01]  /*74a0*/  R2UR UR24, R14 ;  /* 0x000000000e1872ca */ /* 0x000fe200000e0000 */
[----:B------:R-:W-:Y:S01]  /*74b0*/  UIADD3 UR26, UR34, 0x40, URZ ;  /* 0x00000040221a7890 */ /* 0x000fe2000fffe03f */
[----:B------:R-:W-:Y:S01]  /*74c0*/  R2UR UR8, R20 ;  /* 0x00000000140872ca */ /* 0x000fe200000e0000 */
[----:B------:R-:W-:Y:S01]  /*74d0*/  UIADD3.X UR43, URZ, UR31, URZ, UP1, !UPT ;  /* 0x0000001f3f2b7290 */ /* 0x000fe20008ffe43f */
[----:B------:R-:W-:Y:S01]  /*74e0*/  VIADD R7, R7, 0x1 ;  /* 0x0000000107077836 */ /* 0x000fe20000000000 */
[----:B------:R-:W-:Y:S01]  /*74f0*/  UMOV UR7, 0xff0000 ;  /* 0x00ff000000077882 */ /* 0x000fe20000000000 */
[----:B------:R-:W-:Y:S01]  /*7500*/  UMOV UR22, 0x0 ;  /* 0x0000000000167882 */ /* 0x000fe20000000000 */
[----:B------:R-:W-:Y:S01]  /*7510*/  UMOV UR23, 0x10000000 ;  /* 0x1000000000177882 */ /* 0x000fe20000000000 */
[----:B------:R-:W-:Y:S01]  /*7520*/  UMOV UR25, UR33 ;  /* 0x0000002100197c82 */ /* 0x000fe20008000000 */
[----:B------:R-:W-:Y:S01]  /*7530*/  ISETP.NE.AND P0, PT, R7, 0x3, PT ;  /* 0x000000030700780c */ /* 0x000fe20003f05270 */
[----:B------:R-:W-:Y:S01]  /*7540*/  UMOV UR28, UR36 ;  /* 0x00000024001c7c82 */ /* 0x000fe20008000000 */
[----:B------:R-:W-:Y:S01]  /*7550*/  UMOV UR27, UR35 ;  /* 0x00000023001b7c82 */ /* 0x000fe20008000000 */
[----:B------:R-:W-:Y:S01]  /*7560*/  UMOV UR17, UR33 ;  /* 0x0000002100117c82 */ /* 0x000fe20008000000 */
[----:B------:R-:W-:Y:S01]  /*7570*/  UIADD3 UR32, UR24, 0x100, URZ ;  /* 0x0000010018207890 */ /* 0x000fe2000fffe03f */
[----:B------:R-:W-:Y:S01]  /*7580*/  SEL R14, RZ, 0x1, P0 ;  /* 0x00000001ff0e7807 */ /* 0x000fe20000000000 */
[----:B------:R-:W-:Y:S01]  /*7590*/  UIADD3 UR24, UR24, 0x4100, URZ ;  /* 0x0000410018187890 */ /* 0x000fe2000fffe03f */
[----:B------:R-:W-:Y:S01]  /*75a0*/  VIADD R22, R22, 0x80 ;  /* 0x0000008016167836 */ /* 0x000fe20000000000 */
[----:B------:R-:W-:Y:S01]  /*75b0*/  UIADD3 UR16, UR8, 0x18100, URZ ;  /* 0x0001810008107890 */ /* 0x000fe2000fffe03f */
[----:B------:R-:W-:Y:S01]  /*75c0*/  LOP3.LUT R5, R5, R14, RZ, 0x3c, !PT ;  /* 0x0000000e05057212 */ /* 0x000fe200078e3cff */
[----:B------:R-:W-:Y:S01]  /*75d0*/  UIADD3 UR8, UR8, 0x1c100, URZ ;  /* 0x0001c10008087890 */ /* 0x000fe2000fffe03f */
[----:B------:R-:W-:Y:S01]  /*75e0*/  SEL R7, R7, RZ, P0 ;  /* 0x000000ff07077207 */ /* 0x000fe20000000000 */
[----:B------:R-:W-:Y:S01]  /*75f0*/  UMOV UR18, UR34 ;  /* 0x0000002200127c82 */ /* 0x000fe20008000000 */
[----:B------:R-:W-:Y:S01]  /*7600*/  UMOV UR20, UR36 ;  /* 0x0000002400147c82 */ /* 0x000fe20008000000 */
[----:B------:R0:W-:Y:S01]  /*7610*/  UTMALDG.3D.MULTICAST [UR32], [UR14], UR7, desc[UR22] ;  /* 0x000016200e0073b4 */ /* 0x0001e20008011807 */
[----:B------:R-:W-:Y:S01]  /*7620*/  UMOV UR9, UR33 ;  /* 0x0000002100097c82 */ /* 0x000fe20008000000 */
[----:B------:R-:W-:Y:S01]  /*7630*/  UMOV UR11, UR19 ;  /* 0x00000013000b7c82 */ /* 0x000fe20008000000 */
[----:B------:R-:W-:Y:S01]  /*7640*/  UMOV UR12, UR36 ;  /* 0x00000024000c7c82 */ /* 0x000fe20008000000 */
[----:B------:R-:W-:Y:S01]  /*7650*/  UMOV UR10, UR26 ;  /* 0x0000001a000a7c82 */ /* 0x000fe20008000000 */
[----:B------:R0:W-:Y:S01]  /*7660*/  UTMALDG.3D.MULTICAST [UR24], [UR14], UR7, desc[UR22] ;  /* 0x000016180e0073b4 */ /* 0x0001e20008011807 */
[----:B------:R0:W-:Y:S01]  /*7670*/  UTMALDG.3D [UR16], [UR42], desc[UR22] ;  /* 0x000016102a0075b4 */ /* 0x0001e20008011000 */
[----:B------:R0:W-:Y:S02]  /*7680*/  UTMALDG.3D [UR8], [UR42], desc[UR22] ;  /* 0x000016082a0075b4 */ /* 0x0001e40008011000 */
[----:B0-----:R-:W-:Y:S05]  /*7690*/  @P1 BRA `(.L_x_172) ;  /* 0xfffffffc000c1947 */ /* 0x001fea000383ffff */
.L_x_169:
[----:B------:R-:W-:Y:S05]  /*76a0*/  BSYNC B1 ;  /* 0x0000000000017941 */ /* 0x000fea0003800000 */
.L_x_168:
[----:B------:R-:W-:Y:S01]  /*76b0*/  LOP3.LUT P1, RZ, R10, 0xff, RZ, 0xc0, !PT ;  /* 0x000000ff0aff7812 */ /* 0x000fe2000782c0ff */
[C---:B------:R-:W-:Y:S01]  /*76c0*/  IMAD.IADD R7, R11.reuse, 0x1, R8 ;  /* 0x000000010b077824 */ /* 0x040fe200078e0208 */
[----:B------:R-:W-:Y:S01]  /*76d0*/  ULDC.64 UR8, c[0x0][0x650] ;  /* 0x0001940000087ab9 */ /* 0x000fe20000000a00 */
[----:B------:R-:W-:Y:S01]  /*76e0*/  ISETP.GE.U32.AND P2, PT, R11, 0x3, PT ;  /* 0x000000030b00780c */ /* 0x000fe20003f46070 */
[----:B------:R-:W-:Y:S01]  /*76f0*/  BSSY B1, `(.L_x_173) ;  /* 0x000006b000017945 */ /* 0x000fe20003800000 */
[----:B------:R-:W-:Y:S01]  /*7700*/  IMAD.MOV.U32 R21, RZ, RZ, -0x1 ;  /* 0xffffffffff157424 */ /* 0x000fe200078e00ff */
[----:B------:R-:W-:Y:S01]  /*7710*/  ISETP.GT.U32.AND P0, PT, R7, 0x2, PT ;  /* 0x000000020700780c */ /* 0x000fe20003f04070 */
[----:B------:R-:W-:Y:S01]  /*7720*/  IMAD.MOV.U32 R19, RZ, RZ, -0x1 ;  /* 0xffffffffff137424 */ /* 0x000fe200078e00ff */
[----:B------:R-:W-:Y:S02]  /*7730*/  PRMT R10, RZ, 0x7610, R10 ;  /* 0x00007610ff0a7816 */ /* 0x000fe4000000000a */
[----:B------:R-:W-:-:S03]  /*7740*/  ISETP.LT.U32.AND P0, PT, R11, 0x3, P0 ;  /* 0x000000030b00780c */ /* 0x000fc60000701070 */
[----:B------:R-:W0:Y:S01]  /*7750*/  @P1 S2R R12, SR_CgaCtaId ;  /* 0x00000000000c1919 */ /* 0x000e220000008800 */
[----:B------:R-:W-:-:S04]  /*7760*/  @P1 MOV R5, 0x400 ;  /* 0x0000040000051802 */ /* 0x000fc80000000f00 */
[----:B0-----:R-:W-:Y:S01]  /*7770*/  @P1 LEA R6, R12, R5, 0x18 ;  /* 0x000000050c061211 */ /* 0x001fe200078ec0ff */
[----:B------:R-:W-:Y:S01]  /*7780*/  IMAD.WIDE.U32 R4, R7, -0x55555555, RZ ;  /* 0xaaaaaaab07047825 */ /* 0x000fe200078e00ff */
[----:B------:R-:W-:Y:S02]  /*7790*/  SEL R4, RZ, 0x1, !P0 ;  /* 0x00000001ff047807 */ /* 0x000fe40004000000 */
[----:B------:R0:W-:Y:S01]  /*77a0*/  @P1 SYNCS.ARRIVE.TRANS64.A1T0 RZ, [R6+URZ+0x48], RZ ;  /* 0x000048ff06ff19a7 */ /* 0x0001e2000810003f */
[----:B------:R-:W-:Y:S02]  /*77b0*/  IADD3 R16, P1, R16, UR38, RZ ;  /* 0x0000002610107c10 */ /* 0x000fe4000ff3e0ff */
[----:B------:R-:W-:Y:S02]  /*77c0*/  LOP3.LUT R3, R3, R4, RZ, 0x3c, !PT ;  /* 0x0000000403037212 */ /* 0x000fe400078e3cff */
[----:B------:R-:W-:Y:S02]  /*77d0*/  IADD3.X R17, R17, UR41, RZ, P1, !PT ;  /* 0x0000002911117c10 */ /* 0x000fe40008ffe4ff */
[----:B------:R-:W-:-:S02]  /*77e0*/  ISETP.GE.U32.AND P0, PT, R16, UR8, PT ;  /* 0x0000000810007c0c */ /* 0x000fc4000bf06070 */
[----:B0-----:R-:W-:Y:S02]  /*77f0*/  SHF.R.U32.HI R6, RZ, 0x1, R5 ;  /* 0x00000001ff067819 */ /* 0x001fe40000011605 */
[----:B------:R-:W-:Y:S02]  /*7800*/  ISETP.GE.U32.AND.EX P0, PT, R17, UR9, PT, P0 ;  /* 0x0000000911007c0c */ /* 0x000fe4000bf06100 */
[----:B------:R-:W-:Y:S01]  /*7810*/  @P2 LOP3.LUT R3, R3, 0x1, R6, 0x78, !PT ;  /* 0x0000000103032812 */ /* 0x000fe200078e7806 */
[----:B------:R-:W-:Y:S01]  /*7820*/  IMAD R8, R6, -0x3, R7 ;  /* 0xfffffffd06087824 */ /* 0x000fe200078e0207 */
[----:B------:R-:W-:Y:S01]  /*7830*/  PRMT R4, RZ, 0x7610, R4 ;  /* 0x00007610ff047816 */ /* 0x000fe20000000004 */
[----:B------:R-:W-:-:S08]  /*7840*/  IMAD.MOV.U32 R6, RZ, RZ, -0x1 ;  /* 0xffffffffff067424 */ /* 0x000fd000078e00ff */
[----:B------:R-:W-:Y:S05]  /*7850*/  @P0 BRA `(.L_x_174) ;  /* 0x0000000400500947 */ /* 0x000fea0003800000 */
[----:B------:R-:W0:Y:S01]  /*7860*/  S2R R19, SR_CTAID.X ;  /* 0x0000000000137919 */ /* 0x000e220000002500 */
[----:B------:R-:W-:Y:S01]  /*7870*/  ULDC.64 UR8, c[0x0][0x628] ;  /* 0x00018a0000087ab9 */ /* 0x000fe20000000a00 */
[----:B------:R-:W1:Y:S01]  /*7880*/  LDC R20, c[0x0][0x144] ;  /* 0x00005100ff147b82 */ /* 0x000e620000000800 */
[----:B------:R-:W-:Y:S01]  /*7890*/  ISETP.NE.U32.AND P0, PT, RZ, UR8, PT ;  /* 0x00000008ff007c0c */ /* 0x000fe2000bf05070 */
[----:B------:R-:W2:Y:S01]  /*78a0*/  S2R R14, SR_CTAID.Y ;  /* 0x00000000000e7919 */ /* 0x000ea20000002600 */
[----:B------:R-:W-:Y:S01]  /*78b0*/  ULDC UR10, c[0x0][0x630] ;  /* 0x00018c00000a7ab9 */ /* 0x000fe20000000800 */
[----:B------:R-:W-:Y:S01]  /*78c0*/  ULDC UR11, c[0x0][0x150] ;  /* 0x00005400000b7ab9 */ /* 0x000fe20000000800 */
[----:B------:R-:W-:Y:S01]  /*78d0*/  ISETP.NE.AND.EX P0, PT, RZ, UR9, PT, P0 ;  /* 0x00000009ff007c0c */ /* 0x000fe2000bf05300 */
[----:B------:R-:W-:Y:S02]  /*78e0*/  IMAD.MOV.U32 R4, RZ, RZ, R16 ;  /* 0x000000ffff047224 */ /* 0x000fe400078e0010 */
[----:B------:R-:W-:Y:S01]  /*78f0*/  IMAD.MOV.U32 R5, RZ, RZ, R17 ;  /* 0x000000ffff057224 */ /* 0x000fe200078e0011 */
[----:B0-----:R-:W-:-:S09]  /*7900*/  I2FP.F32.U32 R21, R19 ;  /* 0x0000001300157245 */ /* 0x001fd20000201000 */
[----:B------:R-:W-:Y:S05]  /*7910*/  @!P0 BRA `(.L_x_175) ;  /* 0x0000000000288947 */ /* 0x000fea0003800000 */
[----:B------:R-:W-:Y:S02]  /*7920*/  ULDC UR7, c[0x0][0x634] ;  /* 0x00018d0000077ab9 */ /* 0x000fe40000000800 */
[----:B------:R-:W-:-:S05]  /*7930*/  IADD3 R5, P0, R16, UR7, RZ ;  /* 0x0000000710057c10 */ /* 0x000fca000ff1e0ff */
[----:B------:R-:W-:-:S04]  /*7940*/  IMAD.X R15, RZ, RZ, R17, P0 ;  /* 0x000000ffff0f7224 */ /* 0x000fc800000e0611 */
[----:B------:R-:W-:-:S04]  /*7950*/  IMAD.WIDE.U32 R6, R15, UR8, RZ ;  /* 0x000000080f067c25 */ /* 0x000fc8000f8e00ff */
[----:B------:R-:W-:-:S04]  /*7960*/  IMAD.WIDE.U32 R6, P0, R5, UR9, R6 ;  /* 0x0000000905067c25 */ /* 0x000fc8000f800006 */
[----:B------:R-:W-:-:S04]  /*7970*/  IMAD.WIDE.U32 R4, R5, UR8, RZ ;  /* 0x0000000805047c25 */ /* 0x000fc8000f8e00ff */
[----:B------:R-:W-:Y:S01]  /*7980*/  IMAD.MOV.U32 R4, RZ, RZ, R7 ;  /* 0x000000ffff047224 */ /* 0x000fe200078e0007 */
[----:B------:R-:W-:Y:S01]  /*7990*/  IADD3 RZ, P1, R5, R6, RZ ;  /* 0x0000000605ff7210 */ /* 0x000fe20007f3e0ff */
[----:B------:R-:W-:-:S04]  /*79a0*/  IMAD.X R5, RZ, RZ, RZ, P0 ;  /* 0x000000ffff057224 */ /* 0x000fc800000e06ff */
[----:B------:R-:W-:-:S08]  /*79b0*/  IMAD.WIDE.U32.X R4, R15, UR9, R4, P1 ;  /* 0x000000090f047c25 */ /* 0x000fd000088e0404 */
.L_x_175:
[----:B------:R-:W-:Y:S01]  /*79c0*/  FMUL R21, R21, UR11 ;  /* 0x0000000b15157c20 */ /* 0x000fe20008400000 */
[--C-:B------:R-:W-:Y:S01]  /*79d0*/  SHF.R.U64 R15, R4, UR10, R5.reuse ;  /* 0x0000000a040f7c19 */ /* 0x100fe20008001205 */
[----:B------:R-:W-:Y:S01]  /*79e0*/  ULDC.64 UR8, c[0x0][0x620] ;  /* 0x0001880000087ab9 */ /* 0x000fe20000000a00 */
[----:B------:R-:W-:Y:S01]  /*79f0*/  SHF.R.U32.HI R4, RZ, UR10, R5 ;  /* 0x0000000aff047c19 */ /* 0x000fe20008011605 */
[----:B------:R-:W-:Y:S01]  /*7a00*/  ULDC.64 UR10, c[0x0][0x640] ;  /* 0x00019000000a7ab9 */ /* 0x000fe20000000a00 */
[----:B------:R-:W-:Y:S01]  /*7a10*/  IADD3 R5, P0, RZ, -R15, RZ ;  /* 0x8000000fff057210 */ /* 0x000fe20007f1e0ff */
[----:B------:R-:W0:Y:S01]  /*7a20*/  F2I.U32.TRUNC.NTZ R21, R21 ;  /* 0x0000001500157305 */ /* 0x000e22000020f000 */
[----:B------:R-:W-:-:S03]  /*7a30*/  ULDC UR7, c[0x0][0x618] ;  /* 0x0001860000077ab9 */ /* 0x000fc60000000800 */
[----:B------:R-:W-:Y:S01]  /*7a40*/  IMAD.X R4, RZ, RZ, ~R4, P0 ;  /* 0x000000ffff047224 */ /* 0x000fe200000e0e04 */
[----:B------:R-:W-:-:S03]  /*7a50*/  ISETP.NE.U32.AND P0, PT, RZ, UR10, PT ;  /* 0x0000000aff007c0c */ /* 0x000fc6000bf05070 */
[----:B------:R-:W-:Y:S01]  /*7a60*/  IMAD R4, R4, UR8, RZ ;  /* 0x0000000804047c24 */ /* 0x000fe2000f8e02ff */
[----:B------:R-:W-:-:S03]  /*7a70*/  ISETP.NE.AND.EX P0, PT, RZ, UR11, PT, P0 ;  /* 0x0000000bff007c0c */ /* 0x000fc6000bf05300 */
[C---:B------:R-:W-:Y:S02]  /*7a80*/  IMAD R7, R5.reuse, UR9, R4 ;  /* 0x0000000905077c24 */ /* 0x040fe4000f8e0204 */
[----:B------:R-:W-:Y:S01]  /*7a90*/  IMAD.WIDE.U32 R4, R5, UR8, R16 ;  /* 0x0000000805047c25 */ /* 0x000fe2000f8e0010 */
[----:B------:R-:W-:-:S03]  /*7aa0*/  ULDC UR8, c[0x0][0x154] ;  /* 0x0000550000087ab9 */ /* 0x000fc60000000800 */
[----:B0-----:R-:W-:Y:S02]  /*7ab0*/  IMAD.MOV R6, RZ, RZ, -R21 ;  /* 0x000000ffff067224 */ /* 0x001fe400078e0a15 */
[----:B------:R-:W0:Y:S01]  /*7ac0*/  LDC R21, c[0x0][0x148] ;  /* 0x00005200ff157b82 */ /* 0x000e220000000800 */
[----:B------:R-:W-:Y:S02]  /*7ad0*/  IMAD.IADD R5, R5, 0x1, R7 ;  /* 0x0000000105057824 */ /* 0x000fe400078e0207 */
[----:B-1----:R-:W-:Y:S01]  /*7ae0*/  IMAD R19, R20, R6, R19 ;  /* 0x0000000614137224 */ /* 0x002fe200078e0213 */
[----:B--2---:R-:W-:Y:S02]  /*7af0*/  I2FP.F32.U32 R6, R14 ;  /* 0x0000000e00067245 */ /* 0x004fe40000201000 */
[--C-:B------:R-:W-:Y:S02]  /*7b00*/  SHF.R.U64 R20, R4, UR7, R5.reuse ;  /* 0x0000000704147c19 */ /* 0x100fe40008001205 */
[----:B------:R-:W-:Y:S01]  /*7b10*/  SHF.R.U32.HI R5, RZ, UR7, R5 ;  /* 0x00000007ff057c19 */ /* 0x000fe20008011605 */
[----:B------:R-:W-:Y:S01]  /*7b20*/  FMUL R6, R6, UR8 ;  /* 0x0000000806067c20 */ /* 0x000fe20008400000 */
[----:B------:R-:W-:-:S02]  /*7b30*/  ULDC UR7, c[0x0][0x608] ;  /* 0x0001820000077ab9 */ /* 0x000fc40000000800 */
[--C-:B------:R-:W-:Y:S01]  /*7b40*/  SHF.R.U64 R23, R20, UR7, R5.reuse ;  /* 0x0000000714177c19 */ /* 0x100fe20008001205 */
[----:B------:R1:W2:Y:S01]  /*7b50*/  F2I.U32.TRUNC.NTZ R24, R6 ;  /* 0x0000000600187305 */ /* 0x0002a2000020f000 */
[----:B------:R-:W-:Y:S01]  /*7b60*/  SHF.R.U32.HI R4, RZ, UR7, R5 ;  /* 0x00000007ff047c19 */ /* 0x000fe20008011605 */
[----:B------:R-:W-:-:S03]  /*7b70*/  ULDC UR7, c[0x0][0x658] ;  /* 0x0001960000077ab9 */ /* 0x000fc60000000800 */
[--C-:B------:R-:W-:Y:S02]  /*7b80*/  SHF.R.U64 R22, R23, UR7, R4.reuse ;  /* 0x0000000717167c19 */ /* 0x100fe40008001204 */
[----:B------:R-:W-:-:S03]  /*7b90*/  SHF.R.U32.HI R25, RZ, UR7, R4 ;  /* 0x00000007ff197c19 */ /* 0x000fc60008011604 */
[----:B------:R-:W-:Y:S02]  /*7ba0*/  IMAD.MOV.U32 R4, RZ, RZ, R22 ;  /* 0x000000ffff047224 */ /* 0x000fe400078e0016 */
[----:B------:R-:W-:Y:S01]  /*7bb0*/  IMAD.MOV.U32 R5, RZ, RZ, R25 ;  /* 0x000000ffff057224 */ /* 0x000fe200078e0019 */
[----:B-1----:R-:W-:Y:S06]  /*7bc0*/  @!P0 BRA `(.L_x_176) ;  /* 0x0000000000288947 */ /* 0x002fec0003800000 */
        /* <DEDUP_REMOVED lines=10> */
.L_x_176:
[----:B------:R-:W-:Y:S01]  /*7c70*/  ISETP.NE.AND P0, PT, R2, 0x1, PT ;  /* 0x000000010200780c */ /* 0x000fe20003f05270 */
[----:B------:R-:W-:Y:S01]  /*7c80*/  ULDC UR7, c[0x0][0x648] ;  /* 0x0001920000077ab9 */ /* 0x000fe20000000800 */
[----:B------:R-:W-:Y:S01]  /*7c90*/  LOP3.LUT R23, R23, UR6, RZ, 0xc0, !PT ;  /* 0x0000000617177c12 */ /* 0x000fe2000f8ec0ff */
[----:B--2---:R-:W-:Y:S01]  /*7ca0*/  IMAD.MOV R24, RZ, RZ, -R24 ;  /* 0x000000ffff187224 */ /* 0x004fe200078e0a18 */
[----:B------:R-:W-:Y:S01]  /*7cb0*/  SHF.R.U64 R4, R4, UR7, R5 ;  /* 0x0000000704047c19 */ /* 0x000fe20008001205 */
[----:B------:R-:W-:Y:S01]  /*7cc0*/  ULDC UR7, c[0x0][0x638] ;  /* 0x00018e0000077ab9 */ /* 0x000fe20000000800 */
[----:B------:R-:W-:Y:S01]  /*7cd0*/  LOP3.LUT R7, R20, UR4, RZ, 0xc0, !PT ;  /* 0x0000000414077c12 */ /* 0x000fe2000f8ec0ff */
[----:B------:R-:W-:Y:S01]  /*7ce0*/  ULDC UR8, c[0x0][0x610] ;  /* 0x0001840000087ab9 */ /* 0x000fe20000000800 */
[----:B------:R-:W-:Y:S02]  /*7cf0*/  IMAD.MOV.U32 R6, RZ, RZ, R15 ;  /* 0x000000ffff067224 */ /* 0x000fe400078e000f */
[----:B------:R-:W-:-:S02]  /*7d00*/  IMAD.MOV R5, RZ, RZ, -R4 ;  /* 0x000000ffff057224 */ /* 0x000fc400078e0a04 */
[----:B------:R-:W-:Y:S02]  /*7d10*/  IMAD R4, R4, UR5, R23 ;  /* 0x0000000504047c24 */ /* 0x000fe4000f8e0217 */
[----:B0-----:R-:W-:Y:S02]  /*7d20*/  @P0 IMAD R19, R21, R24, R14 ;  /* 0x0000001815130224 */ /* 0x001fe400078e020e */
[----:B------:R-:W-:Y:S01]  /*7d30*/  IMAD R22, R5, UR7, R22 ;  /* 0x0000000705167c24 */ /* 0x000fe2000f8e0216 */
[----:B------:R-:W-:Y:S01]  /*7d40*/  ULDC UR7, c[0x0][0x600] ;  /* 0x0001800000077ab9 */ /* 0x000fe20000000800 */
[----:B------:R-:W-:Y:S02]  /*7d50*/  IMAD R21, R4, UR8, R19 ;  /* 0x0000000804157c24 */ /* 0x000fe4000f8e0213 */
[----:B------:R-:W-:Y:S02]  /*7d60*/  IMAD R22, R22, UR7, R7 ;  /* 0x0000000716167c24 */ /* 0x000fe4000f8e0207 */
[----:B------:R-:W-:-:S03]  /*7d70*/  IMAD.MOV.U32 R4, RZ, RZ, 0x1 ;  /* 0x00000001ff047424 */ /* 0x000fc600078e00ff */
[----:B------:R-:W-:Y:S02]  /*7d80*/  SEL R19, R22, R21, !P0 ;  /* 0x0000001516137207 */ /* 0x000fe40004000000 */
[----:B------:R-:W-:-:S07]  /*7d90*/  SEL R21, R21, R22, !P0 ;  /* 0x0000001615157207 */ /* 0x000fce0004000000 */
.L_x_174:
[----:B------:R-:W-:Y:S05]  /*7da0*/  BSYNC B1 ;  /* 0x0000000000017941 */ /* 0x000fea0003800000 */
.L_x_173:
[----:B------:R-:W-:-:S13]  /*7db0*/  LOP3.LUT P0, RZ, R4, 0xff, RZ, 0xc0, !PT ;  /* 0x000000ff04ff7812 */ /* 0x000fda000780c0ff */
[----:B------:R-:W-:Y:S05]  /*7dc0*/  @P0 BRA `(.L_x_177) ;  /* 0xfffffff400080947 */ /* 0x000fea000383ffff */
[----:B------:R-:W-:Y:S05]  /*7dd0*/  BSYNC B0 ;  /* 0x0000000000007941 */ /* 0x000fea0003800000 */
.L_x_166:
[----:B------:R-:W-:-:S03]  /*7de0*/  UMOV UR7, 0xffffffff ;  /* 0xffffffff00077882 */ /* 0x000fc60000000000 */
[----:B------:R-:W-:Y:S05]  /*7df0*/  BRA.DIV UR7, `(.L_x_178) ;  /* 0x0000000207f07947 */ /* 0x000fea000b800000 */
[----:B------:R-:W-:-:S13]  /*7e00*/  ELECT P6, URZ, PT ;  /* 0x00000000003f782f */ /* 0x000fda00038c0000 */
.L_x_191:
[----:B------:R-:W-:Y:S04]  /*7e10*/  BSSY B0, `(.L_x_179) ;  /* 0x0000022000007945 */ /* 0x000fe80003800000 */
[----:B------:R-:W-:Y:S05]  /*7e20*/  @!P6 BRA `(.L_x_180) ;  /* 0x000000000080e947 */ /* 0x000fea0003800000 */
[----:B------:R-:W-:-:S04]  /*7e30*/  LOP3.LUT R18, R18, 0x2, RZ, 0xfc, !PT ;  /* 0x0000000212127812 */ /* 0x000fc800078efcff */
[----:B------:R-:W-:-:S13]  /*7e40*/  ISETP.NE.AND P0, PT, R18, 0x3, PT ;  /* 0x000000031200780c */ /* 0x000fda0003f05270 */
[----:B------:R-:W-:Y:S05]  /*7e50*/  @!P0 BRA `(.L_x_181) ;  /* 0x0000000000048947 */ /* 0x000fea0003800000 */
[----:B------:R-:W-:Y:S01]  /*7e60*/  BPT.TRAP 0x1 ;  /* 0x000000040000795c */ /* 0x000fe20000300000 */
.L_x_181:
[----:B------:R-:W0:Y:S01]  /*7e70*/  S2R R5, SR_CgaCtaId ;  /* 0x0000000000057919 */ /* 0x000e220000008800 */
[----:B------:R-:W-:Y:S02]  /*7e80*/  MOV R0, 0x400 ;  /* 0x0000040000007802 */ /* 0x000fe40000000f00 */
[----:B------:R-:W-:Y:S02]  /*7e90*/  SHF.L.U32 R2, R3, 0x1f, RZ ;  /* 0x0000001f03027819 */ /* 0x000fe400000006ff */
[----:B0-----:R-:W-:-:S05]  /*7ea0*/  LEA R5, R5, R0, 0x18 ;  /* 0x0000000005057211 */ /* 0x001fca00078ec0ff */
[----:B------:R-:W-:-:S04]  /*7eb0*/  VIADD R5, R5, 0x18 ;  /* 0x0000001805057836 */ /* 0x000fc80000000000 */
[C---:B------:R-:W-:Y:S02]  /*7ec0*/  IMAD R7, R8.reuse, 0x8, R5 ;  /* 0x0000000808077824 */ /* 0x040fe400078e0205 */
[----:B------:R-:W-:Y:S02]  /*7ed0*/  VIADD R8, R8, 0x1 ;  /* 0x0000000108087836 */ /* 0x000fe40000000000 */
[----:B------:R-:W0:Y:S03]  /*7ee0*/  SYNCS.PHASECHK.TRANS64.TRYWAIT P0, [R7+URZ], R2 ;  /* 0x00000002070075a7 */ /* 0x000e26000800017f */
[----:B------:R-:W-:-:S04]  /*7ef0*/  ISETP.NE.AND P1, PT, R8, 0x3, PT ;  /* 0x000000030800780c */ /* 0x000fc80003f25270 */
[----:B------:R-:W-:Y:S02]  /*7f00*/  SEL R0, RZ, 0x1, P1 ;  /* 0x00000001ff007807 */ /* 0x000fe40000800000 */
[----:B------:R-:W-:Y:S02]  /*7f10*/  SEL R8, R8, RZ, P1 ;  /* 0x000000ff08087207 */ /* 0x000fe40000800000 */
[----:B------:R-:W-:-:S03]  /*7f20*/  LOP3.LUT R9, R3, R0, RZ, 0x3c, !PT ;  /* 0x0000000003097212 */ /* 0x000fc600078e3cff */
[----:B------:R-:W-:Y:S01]  /*7f30*/  IMAD R4, R8, 0x8, R5 ;  /* 0x0000000808047824 */ /* 0x000fe200078e0205 */
[----:B------:R-:W-:Y:S01]  /*7f40*/  SHF.L.U32 R3, R9, 0x1f, RZ ;  /* 0x0000001f09037819 */ /* 0x000fe200000006ff */
[----:B0-----:R-:W-:Y:S06]  /*7f50*/  @!P0 BRA `(.L_x_182) ;  /* 0x0000000000b88947 */ /* 0x001fec0003800000 */
.L_x_192:
[----:B------:R-:W1:Y:S01]  /*7f60*/  SYNCS.PHASECHK.TRANS64.TRYWAIT P0, [R4+URZ], R3 ;  /* 0x00000003040075a7 */ /* 0x000e62000800017f */
[----:B------:R-:W-:-:S05]  /*7f70*/  VIADD R0, R8, 0x1 ;  /* 0x0000000108007836 */ /* 0x000fca0000000000 */
[----:B------:R-:W-:-:S04]  /*7f80*/  ISETP.NE.AND P1, PT, R0, 0x3, PT ;  /* 0x000000030000780c */ /* 0x000fc80003f25270 */
[----:B0-----:R-:W-:Y:S02]  /*7f90*/  SEL R2, RZ, 0x1, P1 ;  /* 0x00000001ff027807 */ /* 0x001fe40000800000 */
[----:B------:R-:W-:Y:S02]  /*7fa0*/  SEL R0, R0, RZ, P1 ;  /* 0x000000ff00007207 */ /* 0x000fe40000800000 */
[----:B------:R-:W-:Y:S01]  /*7fb0*/  LOP3.LUT R2, R9, R2, RZ, 0x3c, !PT ;  /* 0x0000000209027212 */ /* 0x000fe200078e3cff */
[----:B-1----:R-:W-:Y:S06]  /*7fc0*/  @!P0 BRA `(.L_x_183) ;  /* 0x0000000000b08947 */ /* 0x002fec0003800000 */
.L_x_193:
[----:B------:R-:W-:Y:S01]  /*7fd0*/  IMAD R5, R0, 0x8, R5 ;  /* 0x0000000800057824 */ /* 0x000fe200078e0205 */
[----:B------:R-:W-:-:S07]  /*7fe0*/  SHF.L.U32 R0, R2, 0x1f, RZ ;  /* 0x0000001f02007819 */ /* 0x000fce00000006ff */
.L_x_184:
[----:B-1----:R1:W2:Y:S02]  /*7ff0*/  SYNCS.PHASECHK.TRANS64.TRYWAIT P0, [R5+URZ], R0 ;  /* 0x00000000050075a7 */ /* 0x0022a4000800017f */
[----:B--2---:R-:W-:Y:S05]  /*8000*/  @!P0 NANOSLEEP.SYNCS 0x989680 ;  /* 0x009896800000895d */ /* 0x004fea0003900000 */
[----:B------:R-:W2:Y:S02]  /*8010*/  @!P0 SYNCS.PHASECHK.TRANS64 P0, [R5+URZ], R0 ;  /* 0x00000000050085a7 */ /* 0x000ea4000800007f */
[----:B--2---:R-:W-:Y:S05]  /*8020*/  @!P0 BRA `(.L_x_184) ;  /* 0xfffffffc00f08947 */ /* 0x004fea000383ffff */
.L_x_180:
[----:B------:R-:W-:Y:S05]  /*8030*/  BSYNC B0 ;  /* 0x0000000000007941 */ /* 0x000fea0003800000 */
.L_x_179:
[----:B------:R-:W-:Y:S05]  /*8040*/  EXIT ;  /* 0x000000000000794d */ /* 0x000fea0003800000 */
.L_x_21:
[----:B-1----:R1:W2:Y:S02]  /*8050*/  SYNCS.PHASECHK.TRANS64.TRYWAIT P1, [R3+URZ], R0 ;  /* 0x00000000030075a7 */ /* 0x0022a4000802017f */
[----:B--2---:R-:W-:Y:S05]  /*8060*/  @!P1 NANOSLEEP.SYNCS 0x989680 ;  /* 0x009896800000995d */ /* 0x004fea0003900000 */
[----:B------:R-:W2:Y:S02]  /*8070*/  @!P1 SYNCS.PHASECHK.TRANS64 P1, [R3+URZ], R0 ;  /* 0x00000000030095a7 */ /* 0x000ea4000802007f */
[----:B--2---:R-:W-:Y:S05]  /*8080*/  @!P1 BRA `(.L_x_21) ;  /* 0xfffffffc00f09947 */ /* 0x004fea000383ffff */
[----:B------:R-:W-:Y:S05]  /*8090*/  BRA `(.L_x_20) ;  /* 0xffffff9400a07947 */ /* 0x000fea000383ffff */
.L_x_26:
[----:B-1----:R1:W2:Y:S02]  /*80a0*/  SYNCS.PHASECHK.TRANS64.TRYWAIT P1, [R5+URZ], R4 ;  /* 0x00000004050075a7 */ /* 0x0022a4000802017f */
[----:B--2---:R-:W-:Y:S05]  /*80b0*/  @!P1 NANOSLEEP.SYNCS 0x989680 ;  /* 0x009896800000995d */ /* 0x004fea0003900000 */
[----:B------:R-:W2:Y:S02]  /*80c0*/  @!P1 SYNCS.PHASECHK.TRANS64 P1, [R5+URZ], R4 ;  /* 0x00000004050095a7 */ /* 0x000ea4000802007f */
[----:B--2---:R-:W-:Y:S05]  /*80d0*/  @!P1 BRA `(.L_x_26) ;  /* 0xfffffffc00f09947 */ /* 0x004fea000383ffff */
[----:B------:R-:W-:Y:S05]  /*80e0*/  BRA `(.L_x_25) ;  /* 0xffffff9800ec7947 */ /* 0x000fea000383ffff */
.L_x_167:
[----:B------:R-:W-:Y:S01]  /*80f0*/  BSSY B1, `(.L_x_185) ;  /* 0x0000006000017945 */ /* 0x000fe20003800000 */
[----:B------:R-:W-:-:S07]  /*8100*/  IMAD.MOV.U32 R15, RZ, RZ, -0x1 ;  /* 0xffffffffff0f7424 */ /* 0x000fce00078e00ff */
[----:B------:R-:W-:Y:S05]  /*8110*/  WARPSYNC.COLLECTIVE R15, `(.L_x_186) ;  /* 0x000000000f0c7348 */ /* 0x000fea0003c00000 */
[----:B------:R-:W-:Y:S02]  /*8120*/  ELECT P6, UR62, PT ;  /* 0x00000000003e782f */ /* 0x000fe400038c0000 */
[----:B------:R-:W-:Y:S01]  /*8130*/  MOV R14, UR62 ;  /* 0x0000003e000e7c02 */ /* 0x000fe20008000f00 */
[----:B------:R-:W-:Y:S10]  /*8140*/  ENDCOLLECTIVE ;  /* 0x000000000000791b */ /* 0x000ff40003800000 */
.L_x_186:
[----:B------:R-:W-:Y:S05]  /*8150*/  BSYNC B1 ;  /* 0x0000000000017941 */ /* 0x000fea0003800000 */
.L_x_185:
[----:B------:R-:W-:Y:S05]  /*8160*/  BRA `(.L_x_187) ;  /* 0xfffffff0002c7947 */ /* 0x000fea000383ffff */
.L_x_170:
[----:B-1----:R1:W2:Y:S02]  /*8170*/  SYNCS.PHASECHK.TRANS64.TRYWAIT P0, [R23+URZ+0x18], R14 ;  /* 0x0000180e170075a7 */ /* 0x0022a4000800017f */
[----:B--2---:R-:W-:Y:S05]  /*8180*/  @!P0 NANOSLEEP.SYNCS 0x989680 ;  /* 0x009896800000895d */ /* 0x004fea0003900000 */
[----:B------:R-:W2:Y:S02]  /*8190*/  @!P0 SYNCS.PHASECHK.TRANS64 P0, [R23+URZ+0x18], R14 ;  /* 0x0000180e170085a7 */ /* 0x000ea4000800007f */
[----:B--2---:R-:W-:Y:S05]  /*81a0*/  @!P0 BRA `(.L_x_170) ;  /* 0xfffffffc00f08947 */ /* 0x004fea000383ffff */
[----:B------:R-:W-:Y:S05]  /*81b0*/  BRA `(.L_x_188) ;  /* 0xfffffff0006c7947 */ /* 0x000fea000383ffff */
.L_x_178:
[----:B------:R-:W-:Y:S01]  /*81c0*/  BSSY B0, `(.L_x_189) ;  /* 0x0000006000007945 */ /* 0x000fe20003800000 */
[----:B------:R-:W-:-:S07]  /*81d0*/  IMAD.MOV.U32 R15, RZ, RZ, -0x1 ;  /* 0xffffffffff0f7424 */ /* 0x000fce00078e00ff */
[----:B------:R-:W-:Y:S05]  /*81e0*/  WARPSYNC.COLLECTIVE R15, `(.L_x_190) ;  /* 0x000000000f0c7348 */ /* 0x000fea0003c00000 */
[----:B------:R-:W-:Y:S02]  /*81f0*/  ELECT P6, UR62, PT ;  /* 0x00000000003e782f */ /* 0x000fe400038c0000 */
[----:B------:R-:W-:Y:S01]  /*8200*/  MOV R14, UR62 ;  /* 0x0000003e000e7c02 */ /* 0x000fe20008000f00 */
[----:B------:R-:W-:Y:S10]  /*8210*/  ENDCOLLECTIVE ;  /* 0x000000000000791b */ /* 0x000ff40003800000 */
.L_x_190:
[----:B------:R-:W-:Y:S05]  /*8220*/  BSYNC B0 ;  /* 0x0000000000007941 */ /* 0x000fea0003800000 */
.L_x_189:
[----:B------:R-:W-:Y:S05]  /*8230*/  BRA `(.L_x_191) ;  /* 0xfffffff800f47947 */ /* 0x000fea000383ffff */
.L_x_182:
[----:B0-----:R0:W1:Y:S02]  /*8240*/  SYNCS.PHASECHK.TRANS64.TRYWAIT P0, [R7+URZ], R2 ;  /* 0x00000002070075a7 */ /* 0x001064000800017f */
[----:B-1----:R-:W-:Y:S05]  /*8250*/  @!P0 NANOSLEEP.SYNCS 0x989680 ;  /* 0x009896800000895d */ /* 0x002fea0003900000 */
[----:B------:R-:W1:Y:S02]  /*8260*/  @!P0 SYNCS.PHASECHK.TRANS64 P0, [R7+URZ], R2 ;  /* 0x00000002070085a7 */ /* 0x000e64000800007f */
[----:B-1----:R-:W-:Y:S05]  /*8270*/  @!P0 BRA `(.L_x_182) ;  /* 0xfffffffc00f08947 */ /* 0x002fea000383ffff */
[----:B------:R-:W-:Y:S05]  /*8280*/  BRA `(.L_x_192) ;  /* 0xfffffffc00347947 */ /* 0x000fea000383ffff */
.L_x_183:
[----:B0-----:R0:W1:Y:S02]  /*8290*/  SYNCS.PHASECHK.TRANS64.TRYWAIT P0, [R4+URZ], R3 ;  /* 0x00000003040075a7 */ /* 0x001064000800017f */
[----:B-1----:R-:W-:Y:S05]  /*82a0*/  @!P0 NANOSLEEP.SYNCS 0x989680 ;  /* 0x009896800000895d */ /* 0x002fea0003900000 */
[----:B------:R-:W1:Y:S02]  /*82b0*/  @!P0 SYNCS.PHASECHK.TRANS64 P0, [R4+URZ], R3 ;  /* 0x00000003040085a7 */ /* 0x000e64000800007f */
[----:B-1----:R-:W-:Y:S05]  /*82c0*/  @!P0 BRA `(.L_x_183) ;  /* 0xfffffffc00f08947 */ /* 0x002fea000383ffff */
[----:B------:R-:W-:Y:S05]  /*82d0*/  BRA `(.L_x_193) ;  /* 0xfffffffc003c7947 */ /* 0x000fea000383ffff */
.L_x_194:
[----:B------:R-:W-:-:S00]  /*82e0*/  BRA `(.L_x_194) ;  /* 0xfffffffc00fc7947 */ /* 0x000fc0000383ffff */
[----:B------:R-:W-:-:S00]  /*82f0*/  NOP ;  /* 0x0000000000007918 */ /* 0x000fc00000000000 */
        /* <DEDUP_REMOVED lines=8> */
.L_x_195:


//--------------------- .nv.global.init           --------------------------
	.section	.nv.global.init,"aw",@progbits
.nv.global.init:
	.type		$str$22,@object
	.size		$str$22,($str$23 - $str$22)
$str$22:
        /*0000*/ 	.byte	0x6b, 0x5f, 0x74, 0x69, 0x6c, 0x65, 0x5f, 0x63, 0x6f, 0x75, 0x6e, 0x74, 0x20, 0x3e, 0x3d, 0x20
        /*0010*/ 	.byte	0x31, 0x00
	.type		$str$23,@object
	.size		$str$23,(__unnamed_1 - $str$23)
$str$23:
        /*0012*/ 	.byte	0x2f, 0x74, 0x6d, 0x70, 0x2f, 0x63, 0x75, 0x74, 0x6c, 0x61, 0x73, 0x73, 0x5f, 0x73, 0x77, 0x65
        /*0022*/ 	.byte	0x65, 0x70, 0x5f, 0x73, 0x72, 0x63, 0x2f, 0x69, 0x6e, 0x63, 0x6c, 0x75, 0x64, 0x65, 0x2f, 0x63
        /*0032*/ 	.byte	0x75, 0x74, 0x6c, 0x61, 0x73, 0x73, 0x2f, 0x67, 0x65, 0x6d, 0x6d, 0x2f, 0x63, 0x6f, 0x6c, 0x6c
        /*0042*/ 	.byte	0x65, 0x63, 0x74, 0x69, 0x76, 0x65, 0x2f, 0x73, 0x6d, 0x39, 0x30, 0x5f, 0x6d, 0x6d, 0x61, 0x5f
        /*0052*/ 	.byte	0x74, 0x6d, 0x61, 0x5f, 0x67, 0x6d, 0x6d, 0x61, 0x5f, 0x73, 0x73, 0x5f, 0x77, 0x61, 0x72, 0x70
        /*0062*/ 	.byte	0x73, 0x70, 0x65, 0x63, 0x69, 0x61, 0x6c, 0x69, 0x7a, 0x65, 0x64, 0x2e, 0x68, 0x70, 0x70, 0x00
	.type		__unnamed_1,@object
	.size		__unnamed_1,(.L_0 - __unnamed_1)
__unnamed_1:
        /*0072*/ 	.byte	0x76, 0x6f, 0x69, 0x64, 0x20, 0x63, 0x75, 0x74, 0x6c, 0x61, 0x73, 0x73, 0x3a, 0x3a, 0x67, 0x65
        /* <DEDUP_REMOVED lines=180> */
        /*0bc2*/ 	.byte	0x74, 0x69, 0x74, 0x79, 0x5d, 0x00
.L_0:


//--------------------- .nv.shared._ZN7cutlass13device_kernelINS_4gemm6kernel13GemmUniversalIN4cute5tupleIJiiiiEEENS1_10collective13CollectiveMmaINS1_34MainloopSm90TmaGmmaWarpSpecializedILi3ENS5_IJNS4_1CILi1EEENSA_ILi8EEESB_EEENS1_35KernelTmaWarpSpecializedCooperativeEEENS5_IJNSA_ILi128EEESG_SG_EEENS_6half_tENS5_IJlSB_lEEESI_SJ_NS4_8TiledMMAINS4_8MMA_AtomIJNS4_4SM904GMMA26MMA_64x128x16_F32F16F16_SSILNSN_5MajorE0ELSP_0ELNSN_7ScaleInE1ELSQ_1EEEEEENS4_6LayoutINS5_IJNSA_ILi2EEESB_SB_EEENS5_IJSB_NSA_ILi0EEESW_EEEEENS5_IJNS4_10UnderscoreESZ_SZ_EEEEENS4_23SM90_TMA_LOAD_MULTICASTENS4_14ComposedLayoutINS4_7SwizzleILi3ELi4ELi3EEENS4_18smem_ptr_flag_bitsILi16EEENST_INS5_IJSC_NSA_ILi64EEEEEENS5_IJS18_SB_EEEEEEEvNS4_8identityENS4_13SM90_TMA_LOADES1C_vS1D_EENS_8epilogue10collective6detail29Sm90TmaWarpSpecializedAdapterINS1H_15DefaultEpilogueISI_SJ_SJ_NS1G_6thread17LinearCombinationISI_Li1EffLNS1L_9ScaleType4KindE0ELNS_15FloatRoundStyleE2ESI_EENS1_15EpilogueDefaultEEEEEvvEEEEvNT_6ParamsE --------------------------
	.section	.nv.shared._ZN7cutlass13device_kernelINS_4gemm6kernel13GemmUniversalIN4cute5tupleIJiiiiEEENS1_10collective13CollectiveMmaINS1_34MainloopSm90TmaGmmaWarpSpecializedILi3ENS5_IJNS4_1CILi1EEENSA_ILi8EEESB_EEENS1_35KernelTmaWarpSpecializedCooperativeEEENS5_IJNSA_ILi128EEESG_SG_EEENS_6half_tENS5_IJlSB_lEEESI_SJ_NS4_8TiledMMAINS4_8MMA_AtomIJNS4_4SM904GMMA26MMA_64x128x16_F32F16F16_SSILNSN_5MajorE0ELSP_0ELNSN_7ScaleInE1ELSQ_1EEEEEENS4_6LayoutINS5_IJNSA_ILi2EEESB_SB_EEENS5_IJSB_NSA_ILi0EEESW_EEEEENS5_IJNS4_10UnderscoreESZ_SZ_EEEEENS4_23SM90_TMA_LOAD_MULTICASTENS4_14ComposedLayoutINS4_7SwizzleILi3ELi4ELi3EEENS4_18smem_ptr_flag_bitsILi16EEENST_INS5_IJSC_NSA_ILi64EEEEEENS5_IJS18_SB_EEEEEEEvNS4_8identityENS4_13SM90_TMA_LOADES1C_vS1D_EENS_8epilogue10collective6detail29Sm90TmaWarpSpecializedAdapterINS1H_15DefaultEpilogueISI_SJ_SJ_NS1G_6thread17LinearCombinationISI_Li1EffLNS1L_9ScaleType4KindE0ELNS_15FloatRoundStyleE2ESI_EENS1_15EpilogueDefaultEEEEEvvEEEEvNT_6ParamsE,"aw",@nobits
	.sectionflags	@""
	.align	16
	.zero		1024


//--------------------- .nv.shared.reserved.0     --------------------------
	.section	.nv.shared.reserved.0,"aw",@nobits
	.weak		__nv_reservedSMEM_offset_0_alias
	.size		__nv_reservedSMEM_offset_0_alias, 0, 0
	.other		__nv_reservedSMEM_offset_0_alias,@"STO_CUDA_RESERVED_SHARED STV_DEFAULT"
__nv_reservedSMEM_offset_0_alias:
	.zero		0


//--------------------- .nv.global                --------------------------
	.section	.nv.global,"aw",@nobits
.nv.global:
	.type		_ZN40_INTERNAL_76d4e5bc_4_k_cu_95c7330d_236194cute1_E,@object
	.size		_ZN40_INTERNAL_76d4e5bc_4_k_cu_95c7330d_236194cute1_E,(_ZN40_INTERNAL_76d4e5bc_4_k_cu_95c7330d_236194cuda3std3__45__cpo6cbeginE - _ZN40_INTERNAL_76d4e5bc_4_k_cu_95c7330d_236194cute1_E)
_ZN40_INTERNAL_76d4e5bc_4_k_cu_95c7330d_236194cute1_E:
	.zero		1
	.type		_ZN40_INTERNAL_76d4e5bc_4_k_cu_95c7330d_236194cuda3std3__45__cpo6cbeginE,@object
	.size		_ZN40_INTERNAL_76d4e5bc_4_k_cu_95c7330d_236194cuda3std3__45__cpo6cbeginE,(_ZN40_INTERNAL_76d4e5bc_4_k_cu_95c7330d_236194cuda3std3__48in_placeE - _ZN40_INTERNAL_76d4e5bc_4_k_cu_95c7330d_236194cuda3std3__45__cpo6cbeginE)
_ZN40_INTERNAL_76d4e5bc_4_k_cu_95c7330d_236194cuda3std3__45__cpo6cbeginE:
	.zero		1
	.type		_ZN40_INTERNAL_76d4e5bc_4_k_cu_95c7330d_236194cuda3std3__48in_placeE,@object
	.size		_ZN40_INTERNAL_76d4e5bc_4_k_cu_95c7330d_236194cuda3std3__48in_placeE,(_ZN40_INTERNAL_76d4e5bc_4_k_cu_95c7330d_236194cuda3std6ranges3__45__cpo9iter_moveE - _ZN40_INTERNAL_76d4e5bc_4_k_cu_95c7330d_236194cuda3std3__48in_placeE)
_ZN40_INTERNAL_76d4e5bc_4_k_cu_95c7330d_236194cuda3std3__48in_placeE:
	.zero		1
	.type		_ZN40_INTERNAL_76d4e5bc_4_k_cu_95c7330d_236194cuda3std6ranges3__45__cpo9iter_moveE,@object
	.size		_ZN40_INTERNAL_76d4e5bc_4_k_cu_95c7330d_236194cuda3std6ranges3__45__cpo9iter_moveE,(_ZN40_INTERNAL_76d4e5bc_4_k_cu_95c7330d_236194cuda3std3__45__cpo5beginE - _ZN40_INTERNAL_76d4e5bc_4_k_cu_95c7330d_236194cuda3std6ranges3__45__cpo9iter_moveE)
_ZN40_INTERNAL_76d4e5bc_4_k_cu_95c7330d_236194cuda3std6ranges3__45__cpo9iter_moveE:
	.zero		1
	.type		_ZN40_INTERNAL_76d4e5bc_4_k_cu_95c7330d_236194cuda3std3__45__cpo5beginE,@object
	.size		_ZN40_INTERNAL_76d4e5bc_4_k_cu_95c7330d_236194cuda3std3__45__cpo5beginE,(_ZN40_INTERNAL_76d4e5bc_4_k_cu_95c7330d_236194cuda3std3__442_GLOBAL__N__76d4e5bc_4_k_cu_95c7330d_236196ignoreE - _ZN40_INTERNAL_76d4e5bc_4_k_cu_95c7330d_236194cuda3std3__45__cpo5beginE)
_ZN40_INTERNAL_76d4e5bc_4_k_cu_95c7330d_236194cuda3std3__45__cpo5beginE:
	.zero		1
	.type		_ZN40_INTERNAL_76d4e5bc_4_k_cu_95c7330d_236194cuda3std3__442_GLOBAL__N__76d4e5bc_4_k_cu_95c7330d_236196ignoreE,@object
	.size		_ZN40_INTERNAL_76d4e5bc_4_k_cu_95c7330d_236194cuda3std3__442_GLOBAL__N__76d4e5bc_4_k_cu_95c7330d_236196ignoreE,(_ZN40_INTERNAL_76d4e5bc_4_k_cu_95c7330d_236194cute7productE - _ZN40_INTERNAL_76d4e5bc_4_k_cu_95c7330d_236194cuda3std3__442_GLOBAL__N__76d4e5bc_4_k_cu_95c7330d_236196ignoreE)
_ZN40_INTERNAL_76d4e5bc_4_k_cu_95c7330d_236194cuda3std3__442_GLOBAL__N__76d4e5bc_4_k_cu_95c7330d_236196ignoreE:
	.zero		1
	.type		_ZN40_INTERNAL_76d4e5bc_4_k_cu_95c7330d_236194cute7productE,@object
	.size		_ZN40_INTERNAL_76d4e5bc_4_k_cu_95c7330d_236194cute7productE,(_ZN40_INTERNAL_76d4e5bc_4_k_cu_95c7330d_236194cuda3std3__45__cpo3endE - _ZN40_INTERNAL_76d4e5bc_4_k_cu_95c7330d_236194cute7productE)
_ZN40_INTERNAL_76d4e5bc_4_k_cu_95c7330d_236194cute7productE:
	.zero		1
	.type		_ZN40_INTERNAL_76d4e5bc_4_k_cu_95c7330d_236194cuda3std3__45__cpo3endE,@object
	.size		_ZN40_INTERNAL_76d4e5bc_4_k_cu_95c7330d_236194cuda3std3__45__cpo3endE,(_ZN40_INTERNAL_76d4e5bc_4_k_cu_95c7330d_236194cuda3std3__419piecewise_constructE - _ZN40_INTERNAL_76d4e5bc_4_k_cu_95c7330d_236194cuda3std3__45__cpo3endE)
_ZN40_INTERNAL_76d4e5bc_4_k_cu_95c7330d_236194cuda3std3__45__cpo3endE:
	.zero		1
	.type		_ZN40_INTERNAL_76d4e5bc_4_k_cu_95c7330d_236194cuda3std3__419piecewise_constructE,@object
	.size		_ZN40_INTERNAL_76d4e5bc_4_k_cu_95c7330d_236194cuda3std3__419piecewise_constructE,(_ZN40_INTERNAL_76d4e5bc_4_k_cu_95c7330d_236194cuda3std3__45__cpo4cendE - _ZN40_INTERNAL_76d4e5bc_4_k_cu_95c7330d_236194cuda3std3__419piecewise_constructE)
_ZN40_INTERNAL_76d4e5bc_4_k_cu_95c7330d_236194cuda3std3__419piecewise_constructE:
	.zero		1
	.type		_ZN40_INTERNAL_76d4e5bc_4_k_cu_95c7330d_236194cuda3std3__45__cpo4cendE,@object
	.size		_ZN40_INTERNAL_76d4e5bc_4_k_cu_95c7330d_236194cuda3std3__45__cpo4cendE,(_ZN40_INTERNAL_76d4e5bc_4_k_cu_95c7330d_236194cuda3std6ranges3__45__cpo4swapE - _ZN40_INTERNAL_76d4e5bc_4_k_cu_95c7330d_236194cuda3std3__45__cpo4cendE)
_ZN40_INTERNAL_76d4e5bc_4_k_cu_95c7330d_236194cuda3std3__45__cpo4cendE:
	.zero		1
	.type		_ZN40_INTERNAL_76d4e5bc_4_k_cu_95c7330d_236194cuda3std6ranges3__45__cpo4swapE,@object
	.size		_ZN40_INTERNAL_76d4e5bc_4_k_cu_95c7330d_236194cuda3std6ranges3__45__cpo4swapE,(.L_8 - _ZN40_INTERNAL_76d4e5bc_4_k_cu_95c7330d_236194cuda3std6ranges3__45__cpo4swapE)
_ZN40_INTERNAL_76d4e5bc_4_k_cu_95c7330d_236194cuda3std6ranges3__45__cpo4swapE:
	.zero		1
.L_8:


//--------------------- .nv.constant0._ZN7cutlass13device_kernelINS_4gemm6kernel13GemmUniversalIN4cute5tupleIJiiiiEEENS1_10collective13CollectiveMmaINS1_34MainloopSm90TmaGmmaWarpSpecializedILi3ENS5_IJNS4_1CILi1EEENSA_ILi8EEESB_EEENS1_35KernelTmaWarpSpecializedCooperativeEEENS5_IJNSA_ILi128EEESG_SG_EEENS_6half_tENS5_IJlSB_lEEESI_SJ_NS4_8TiledMMAINS4_8MMA_AtomIJNS4_4SM904GMMA26MMA_64x128x16_F32F16F16_SSILNSN_5MajorE0ELSP_0ELNSN_7ScaleInE1ELSQ_1EEEEEENS4_6LayoutINS5_IJNSA_ILi2EEESB_SB_EEENS5_IJSB_NSA_ILi0EEESW_EEEEENS5_IJNS4_10UnderscoreESZ_SZ_EEEEENS4_23SM90_TMA_LOAD_MULTICASTENS4_14ComposedLayoutINS4_7SwizzleILi3ELi4ELi3EEENS4_18smem_ptr_flag_bitsILi16EEENST_INS5_IJSC_NSA_ILi64EEEEEENS5_IJS18_SB_EEEEEEEvNS4_8identityENS4_13SM90_TMA_LOADES1C_vS1D_EENS_8epilogue10collective6detail29Sm90TmaWarpSpecializedAdapterINS1H_15DefaultEpilogueISI_SJ_SJ_NS1G_6thread17LinearCombinationISI_Li1EffLNS1L_9ScaleType4KindE0ELNS_15FloatRoundStyleE2ESI_EENS1_15EpilogueDefaultEEEEEvvEEEEvNT_6ParamsE --------------------------
	.section	.nv.constant0._ZN7cutlass13device_kernelINS_4gemm6kernel13GemmUniversalIN4cute5tupleIJiiiiEEENS1_10collective13CollectiveMmaINS1_34MainloopSm90TmaGmmaWarpSpecializedILi3ENS5_IJNS4_1CILi1EEENSA_ILi8EEESB_EEENS1_35KernelTmaWarpSpecializedCooperativeEEENS5_IJNSA_ILi128EEESG_SG_EEENS_6half_tENS5_IJlSB_lEEESI_SJ_NS4_8TiledMMAINS4_8MMA_AtomIJNS4_4SM904GMMA26MMA_64x128x16_F32F16F16_SSILNSN_5MajorE0ELSP_0ELNSN_7ScaleInE1ELSQ_1EEEEEENS4_6LayoutINS5_IJNSA_ILi2EEESB_SB_EEENS5_IJSB_NSA_ILi0EEESW_EEEEENS5_IJNS4_10UnderscoreESZ_SZ_EEEEENS4_23SM90_TMA_LOAD_MULTICASTENS4_14ComposedLayoutINS4_7SwizzleILi3ELi4ELi3EEENS4_18smem_ptr_flag_bitsILi16EEENST_INS5_IJSC_NSA_ILi64EEEEEENS5_IJS18_SB_EEEEEEEvNS4_8identityENS4_13SM90_TMA_LOADES1C_vS1D_EENS_8epilogue10collective6detail29Sm90TmaWarpSpecializedAdapterINS1H_15DefaultEpilogueISI_SJ_SJ_NS1G_6thread17LinearCombinationISI_Li1EffLNS1L_9ScaleType4KindE0ELNS_15FloatRoundStyleE2ESI_EENS1_15EpilogueDefaultEEEEEvvEEEEvNT_6ParamsE,"a",@progbits
	.sectionflags	@""
	.align	4
.nv.constant0._ZN7cutlass13device_kernelINS_4gemm6kernel13GemmUniversalIN4cute5tupleIJiiiiEEENS1_10collective13CollectiveMmaINS1_34MainloopSm90TmaGmmaWarpSpecializedILi3ENS5_IJNS4_1CILi1EEENSA_ILi8EEESB_EEENS1_35KernelTmaWarpSpecializedCooperativeEEENS5_IJNSA_ILi128EEESG_SG_EEENS_6half_tENS5_IJlSB_lEEESI_SJ_NS4_8TiledMMAINS4_8MMA_AtomIJNS4_4SM904GMMA26MMA_64x128x16_F32F16F16_SSILNSN_5MajorE0ELSP_0ELNSN_7ScaleInE1ELSQ_1EEEEEENS4_6LayoutINS5_IJNSA_ILi2EEESB_SB_EEENS5_IJSB_NSA_ILi0EEESW_EEEEENS5_IJNS4_10UnderscoreESZ_SZ_EEEEENS4_23SM90_TMA_LOAD_MULTICASTENS4_14ComposedLayoutINS4_7SwizzleILi3ELi4ELi3EEENS4_18smem_ptr_flag_bitsILi16EEENST_INS5_IJSC_NSA_ILi64EEEEEENS5_IJS18_SB_EEEEEEEvNS4_8identityENS4_13SM90_TMA_LOADES1C_vS1D_EENS_8epilogue10collective6detail29Sm90TmaWarpSpecializedAdapterINS1H_15DefaultEpilogueISI_SJ_SJ_NS1G_6thread17LinearCombinationISI_Li1EffLNS1L_9ScaleType4KindE0ELNS_15FloatRoundStyleE2ESI_EENS1_15EpilogueDefaultEEEEEvvEEEEvNT_6ParamsE:
	.zero		1664


//--------------------- SYMBOLS --------------------------

	.type		.nv.reservedSmem.offset0,@object
	.size		.nv.reservedSmem.offset0,0x4
	.type		__assertfail,@function
